//
// Generated by NVIDIA NVVM Compiler
//
// Compiler Build ID: CL-36424714
// Cuda compilation tools, release 13.0, V13.0.88
// Based on NVVM 20.0.0
//

.version 9.0
.target sm_100
.address_size 64

	// .globl	_Z9mapToNumbiiPcPi

.visible .entry _Z9mapToNumbiiPcPi(
	.param .u32 _Z9mapToNumbiiPcPi_param_0,
	.param .u32 _Z9mapToNumbiiPcPi_param_1,
	.param .u64 .ptr .align 1 _Z9mapToNumbiiPcPi_param_2,
	.param .u64 .ptr .align 1 _Z9mapToNumbiiPcPi_param_3
)
{
	.reg .pred 	%p<36>;
	.reg .b16 	%rs<6>;
	.reg .b32 	%r<56>;
	.reg .b32 	%f<38>;
	.reg .b64 	%rd<15>;

	ld.param.u32 	%r18, [_Z9mapToNumbiiPcPi_param_0];
	ld.param.u32 	%r17, [_Z9mapToNumbiiPcPi_param_1];
	ld.param.u64 	%rd8, [_Z9mapToNumbiiPcPi_param_2];
	ld.param.u64 	%rd9, [_Z9mapToNumbiiPcPi_param_3];
	cvta.to.global.u64 	%rd1, %rd9;
	cvta.to.global.u64 	%rd2, %rd8;
	mov.u32 	%r19, %ntid.x;
	mov.u32 	%r20, %ctaid.x;
	mov.u32 	%r21, %tid.x;
	mad.lo.s32 	%r22, %r19, %r20, %r21;
	mul.lo.s32 	%r1, %r17, %r22;
	mul.lo.s32 	%r23, %r17, %r18;
	setp.ge.s32 	%p1, %r1, %r23;
	setp.lt.s32 	%p2, %r17, 1;
	or.pred  	%p3, %p1, %p2;
	@%p3 bra 	$L__BB0_57;
	mov.f32 	%f1, 0f00000000;
	mov.f32 	%f2, 0f3F000000;
	mul.rn.f32 	%f3, %f2, %f1;
	mov.f32 	%f4, 0f3DF6384F;
	mul.rn.f32 	%f5, %f4, %f1;
	fma.rn.f32 	%f6, %f3, 0f3FB8AA3B, 0f00000000;
	add.f32 	%f7, %f6, 0f00000000;
	mul.f32 	%f8, %f5, 0f40400000;
	fma.rn.f32 	%f9, %f8, %f3, %f7;
	fma.rn.f32 	%f10, %f5, 0f00000000, %f9;
	mov.f32 	%f11, 0f40000000;
	add.rn.f32 	%f12, %f11, %f10;
	mov.f32 	%f13, 0fC0000000;
	add.rn.f32 	%f14, %f12, %f13;
	neg.f32 	%f15, %f14;
	add.rn.f32 	%f16, %f10, %f15;
	mov.f32 	%f17, 0f40400000;
	mul.rn.f32 	%f18, %f12, %f17;
	neg.f32 	%f19, %f18;
	fma.rn.f32 	%f20, %f12, 0f40400000, %f19;
	fma.rn.f32 	%f21, %f16, 0f40400000, %f20;
	cvt.rni.f32.f32 	%f22, %f18;
	sub.f32 	%f23, %f18, %f22;
	add.f32 	%f24, %f23, %f21;
	fma.rn.f32 	%f25, %f24, 0f391FCB8E, 0f3AAF85ED;
	fma.rn.f32 	%f26, %f25, %f24, 0f3C1D9856;
	fma.rn.f32 	%f27, %f26, %f24, 0f3D6357BB;
	fma.rn.f32 	%f28, %f27, %f24, 0f3E75FDEC;
	fma.rn.f32 	%f29, %f28, %f24, 0f3F317218;
	fma.rn.f32 	%f30, %f29, %f24, 0f3F800000;
	cvt.rzi.s32.f32 	%r25, %f22;
	setp.gt.f32 	%p4, %f22, 0f00000000;
	selp.b32 	%r26, 0, -2097152000, %p4;
	add.s32 	%r27, %r26, 2130706432;
	mov.b32 	%f31, %r27;
	mul.f32 	%f32, %f30, %f31;
	shl.b32 	%r28, %r25, 23;
	sub.s32 	%r29, %r28, %r26;
	mov.b32 	%f33, %r29;
	mul.f32 	%f34, %f32, %f33;
	abs.f32 	%f35, %f18;
	setp.gt.f32 	%p5, %f35, 0f43180000;
	setp.lt.f32 	%p6, %f18, 0f00000000;
	selp.f32 	%f36, 0f00000000, 0f7F800000, %p6;
	selp.f32 	%f37, %f36, %f34, %p5;
	cvt.rzi.s32.f32 	%r30, %f37;
	neg.s32 	%r2, %r30;
	and.b32  	%r3, %r17, 3;
	setp.lt.u32 	%p7, %r17, 4;
	mov.b32 	%r53, 0;
	@%p7 bra 	$L__BB0_44;
	and.b32  	%r53, %r17, 2147483644;
	neg.s32 	%r52, %r53;
	add.s64 	%rd3, %rd2, 1;
	add.s64 	%rd4, %rd1, 8;
	mov.u32 	%r51, %r1;
$L__BB0_3:
	cvt.s64.s32 	%rd10, %r51;
	add.s64 	%rd5, %rd3, %rd10;
	mul.wide.s32 	%rd11, %r51, 4;
	add.s64 	%rd6, %rd4, %rd11;
	ld.global.u8 	%rs1, [%rd5+-1];
	setp.gt.s16 	%p8, %rs1, 70;
	@%p8 bra 	$L__BB0_7;
	setp.eq.s16 	%p11, %rs1, 65;
	@%p11 bra 	$L__BB0_10;
	setp.eq.s16 	%p12, %rs1, 67;
	@%p12 bra 	$L__BB0_6;
	bra.uni 	$L__BB0_12;
$L__BB0_6:
	mov.b32 	%r33, 1;
	st.global.u32 	[%rd6+-8], %r33;
	bra.uni 	$L__BB0_13;
$L__BB0_7:
	setp.eq.s16 	%p9, %rs1, 71;
	@%p9 bra 	$L__BB0_11;
	setp.eq.s16 	%p10, %rs1, 85;
	@%p10 bra 	$L__BB0_9;
	bra.uni 	$L__BB0_12;
$L__BB0_9:
	mov.b32 	%r31, 3;
	st.global.u32 	[%rd6+-8], %r31;
	bra.uni 	$L__BB0_13;
$L__BB0_10:
	mov.b32 	%r34, 0;
	st.global.u32 	[%rd6+-8], %r34;
	bra.uni 	$L__BB0_13;
$L__BB0_11:
	mov.b32 	%r32, 2;
	st.global.u32 	[%rd6+-8], %r32;
	bra.uni 	$L__BB0_13;
$L__BB0_12:
	st.global.u32 	[%rd6+-8], %r2;
$L__BB0_13:
	ld.global.u8 	%rs2, [%rd5];
	setp.gt.s16 	%p13, %rs2, 70;
	@%p13 bra 	$L__BB0_17;
	setp.eq.s16 	%p16, %rs2, 65;
	@%p16 bra 	$L__BB0_21;
	setp.eq.s16 	%p17, %rs2, 67;
	@%p17 bra 	$L__BB0_16;
	bra.uni 	$L__BB0_22;
$L__BB0_16:
	mov.b32 	%r37, 1;
	st.global.u32 	[%rd6+-4], %r37;
	bra.uni 	$L__BB0_23;
$L__BB0_17:
	setp.eq.s16 	%p14, %rs2, 71;
	@%p14 bra 	$L__BB0_20;
	setp.ne.s16 	%p15, %rs2, 85;
	@%p15 bra 	$L__BB0_22;
	mov.b32 	%r35, 3;
	st.global.u32 	[%rd6+-4], %r35;
	bra.uni 	$L__BB0_23;
$L__BB0_20:
	mov.b32 	%r36, 2;
	st.global.u32 	[%rd6+-4], %r36;
	bra.uni 	$L__BB0_23;
$L__BB0_21:
	mov.b32 	%r38, 0;
	st.global.u32 	[%rd6+-4], %r38;
	bra.uni 	$L__BB0_23;
$L__BB0_22:
	st.global.u32 	[%rd6+-4], %r2;
$L__BB0_23:
	ld.global.u8 	%rs3, [%rd5+1];
	setp.gt.s16 	%p18, %rs3, 70;
	@%p18 bra 	$L__BB0_27;
	setp.eq.s16 	%p21, %rs3, 65;
	@%p21 bra 	$L__BB0_31;
	setp.eq.s16 	%p22, %rs3, 67;
	@%p22 bra 	$L__BB0_26;
	bra.uni 	$L__BB0_32;
$L__BB0_26:
	mov.b32 	%r41, 1;
	st.global.u32 	[%rd6], %r41;
	bra.uni 	$L__BB0_33;
$L__BB0_27:
	setp.eq.s16 	%p19, %rs3, 71;
	@%p19 bra 	$L__BB0_30;
	setp.ne.s16 	%p20, %rs3, 85;
	@%p20 bra 	$L__BB0_32;
	mov.b32 	%r39, 3;
	st.global.u32 	[%rd6], %r39;
	bra.uni 	$L__BB0_33;
$L__BB0_30:
	mov.b32 	%r40, 2;
	st.global.u32 	[%rd6], %r40;
	bra.uni 	$L__BB0_33;
$L__BB0_31:
	mov.b32 	%r42, 0;
	st.global.u32 	[%rd6], %r42;
	bra.uni 	$L__BB0_33;
$L__BB0_32:
	st.global.u32 	[%rd6], %r2;
$L__BB0_33:
	ld.global.u8 	%rs4, [%rd5+2];
	setp.gt.s16 	%p23, %rs4, 70;
	@%p23 bra 	$L__BB0_37;
	setp.eq.s16 	%p26, %rs4, 65;
	@%p26 bra 	$L__BB0_41;
	setp.eq.s16 	%p27, %rs4, 67;
	@%p27 bra 	$L__BB0_36;
	bra.uni 	$L__BB0_42;
$L__BB0_36:
	mov.b32 	%r45, 1;
	st.global.u32 	[%rd6+4], %r45;
	bra.uni 	$L__BB0_43;
$L__BB0_37:
	setp.eq.s16 	%p24, %rs4, 71;
	@%p24 bra 	$L__BB0_40;
	setp.ne.s16 	%p25, %rs4, 85;
	@%p25 bra 	$L__BB0_42;
	mov.b32 	%r43, 3;
	st.global.u32 	[%rd6+4], %r43;
	bra.uni 	$L__BB0_43;
$L__BB0_40:
	mov.b32 	%r44, 2;
	st.global.u32 	[%rd6+4], %r44;
	bra.uni 	$L__BB0_43;
$L__BB0_41:
	mov.b32 	%r46, 0;
	st.global.u32 	[%rd6+4], %r46;
	bra.uni 	$L__BB0_43;
$L__BB0_42:
	st.global.u32 	[%rd6+4], %r2;
$L__BB0_43:
	add.s32 	%r52, %r52, 4;
	add.s32 	%r51, %r51, 4;
	setp.ne.s32 	%p28, %r52, 0;
	@%p28 bra 	$L__BB0_3;
$L__BB0_44:
	setp.eq.s32 	%p29, %r3, 0;
	@%p29 bra 	$L__BB0_57;
	add.s32 	%r55, %r53, %r1;
	neg.s32 	%r54, %r3;
$L__BB0_46:
	.pragma "nounroll";
	cvt.s64.s32 	%rd12, %r55;
	mul.wide.s32 	%rd13, %r55, 4;
	add.s64 	%rd7, %rd1, %rd13;
	add.s64 	%rd14, %rd2, %rd12;
	ld.global.u8 	%rs5, [%rd14];
	setp.gt.s16 	%p30, %rs5, 70;
	@%p30 bra 	$L__BB0_50;
	setp.eq.s16 	%p33, %rs5, 65;
	@%p33 bra 	$L__BB0_54;
	setp.eq.s16 	%p34, %rs5, 67;
	@%p34 bra 	$L__BB0_49;
	bra.uni 	$L__BB0_55;
$L__BB0_49:
	mov.b32 	%r49, 1;
	st.global.u32 	[%rd7], %r49;
	bra.uni 	$L__BB0_56;
$L__BB0_50:
	setp.eq.s16 	%p31, %rs5, 71;
	@%p31 bra 	$L__BB0_53;
	setp.ne.s16 	%p32, %rs5, 85;
	@%p32 bra 	$L__BB0_55;
	mov.b32 	%r47, 3;
	st.global.u32 	[%rd7], %r47;
	bra.uni 	$L__BB0_56;
$L__BB0_53:
	mov.b32 	%r48, 2;
	st.global.u32 	[%rd7], %r48;
	bra.uni 	$L__BB0_56;
$L__BB0_54:
	mov.b32 	%r50, 0;
	st.global.u32 	[%rd7], %r50;
	bra.uni 	$L__BB0_56;
$L__BB0_55:
	st.global.u32 	[%rd7], %r2;
$L__BB0_56:
	add.s32 	%r55, %r55, 1;
	add.s32 	%r54, %r54, 1;
	setp.ne.s32 	%p35, %r54, 0;
	@%p35 bra 	$L__BB0_46;
$L__BB0_57:
	ret;

}
	// .globl	_Z12genNumbCodoniiPiS_
.visible .entry _Z12genNumbCodoniiPiS_(
	.param .u32 _Z12genNumbCodoniiPiS__param_0,
	.param .u32 _Z12genNumbCodoniiPiS__param_1,
	.param .u64 .ptr .align 1 _Z12genNumbCodoniiPiS__param_2,
	.param .u64 .ptr .align 1 _Z12genNumbCodoniiPiS__param_3
)
{
	.reg .pred 	%p<10>;
	.reg .b32 	%r<32>;
	.reg .b32 	%f<57>;
	.reg .b64 	%rd<8>;

	ld.param.u32 	%r10, [_Z12genNumbCodoniiPiS__param_0];
	ld.param.u32 	%r11, [_Z12genNumbCodoniiPiS__param_1];
	ld.param.u64 	%rd3, [_Z12genNumbCodoniiPiS__param_2];
	ld.param.u64 	%rd4, [_Z12genNumbCodoniiPiS__param_3];
	setp.lt.s32 	%p1, %r11, 1;
	@%p1 bra 	$L__BB1_5;
	mad.lo.s32 	%r1, %r11, %r10, -2;
	mov.f32 	%f1, 0f00000000;
	mov.f32 	%f2, 0f3F000000;
	mul.rn.f32 	%f3, %f2, %f1;
	mov.f32 	%f4, 0f3DF6384F;
	mul.rn.f32 	%f5, %f4, %f1;
	fma.rn.f32 	%f6, %f3, 0f3FB8AA3B, 0f00000000;
	add.f32 	%f7, %f6, 0f00000000;
	mul.f32 	%f8, %f5, 0f40400000;
	fma.rn.f32 	%f9, %f8, %f3, %f7;
	fma.rn.f32 	%f10, %f5, 0f00000000, %f9;
	mov.f32 	%f11, 0f40000000;
	add.rn.f32 	%f12, %f11, %f10;
	mov.f32 	%f13, 0fC0000000;
	add.rn.f32 	%f14, %f12, %f13;
	neg.f32 	%f15, %f14;
	add.rn.f32 	%f16, %f10, %f15;
	mul.rn.f32 	%f17, %f12, %f11;
	neg.f32 	%f18, %f17;
	fma.rn.f32 	%f19, %f12, 0f40000000, %f18;
	fma.rn.f32 	%f20, %f16, 0f40000000, %f19;
	cvt.rni.f32.f32 	%f21, %f17;
	sub.f32 	%f22, %f17, %f21;
	add.f32 	%f23, %f22, %f20;
	fma.rn.f32 	%f24, %f23, 0f391FCB8E, 0f3AAF85ED;
	fma.rn.f32 	%f25, %f24, %f23, 0f3C1D9856;
	fma.rn.f32 	%f26, %f25, %f23, 0f3D6357BB;
	fma.rn.f32 	%f27, %f26, %f23, 0f3E75FDEC;
	fma.rn.f32 	%f28, %f27, %f23, 0f3F317218;
	fma.rn.f32 	%f29, %f28, %f23, 0f3F800000;
	cvt.rzi.s32.f32 	%r12, %f21;
	setp.gt.f32 	%p2, %f21, 0f00000000;
	selp.b32 	%r13, 0, -2097152000, %p2;
	add.s32 	%r14, %r13, 2130706432;
	mov.b32 	%f30, %r14;
	mul.f32 	%f31, %f29, %f30;
	shl.b32 	%r15, %r12, 23;
	sub.s32 	%r16, %r15, %r13;
	mov.b32 	%f32, %r16;
	mul.f32 	%f33, %f31, %f32;
	abs.f32 	%f34, %f17;
	setp.gt.f32 	%p3, %f34, 0f43180000;
	setp.lt.f32 	%p4, %f17, 0f00000000;
	selp.f32 	%f35, 0f00000000, 0f7F800000, %p4;
	selp.f32 	%f36, %f35, %f33, %p3;
	cvt.rzi.s32.f32 	%r2, %f36;
	mov.f32 	%f37, 0f3F800000;
	mul.rn.f32 	%f38, %f12, %f37;
	sub.f32 	%f39, %f12, %f38;
	add.f32 	%f40, %f16, %f39;
	cvt.rni.f32.f32 	%f41, %f38;
	sub.f32 	%f42, %f38, %f41;
	add.f32 	%f43, %f42, %f40;
	fma.rn.f32 	%f44, %f43, 0f391FCB8E, 0f3AAF85ED;
	fma.rn.f32 	%f45, %f44, %f43, 0f3C1D9856;
	fma.rn.f32 	%f46, %f45, %f43, 0f3D6357BB;
	fma.rn.f32 	%f47, %f46, %f43, 0f3E75FDEC;
	fma.rn.f32 	%f48, %f47, %f43, 0f3F317218;
	fma.rn.f32 	%f49, %f48, %f43, 0f3F800000;
	cvt.rzi.s32.f32 	%r17, %f41;
	setp.gt.f32 	%p5, %f41, 0f00000000;
	selp.b32 	%r18, 0, -2097152000, %p5;
	add.s32 	%r19, %r18, 2130706432;
	mov.b32 	%f50, %r19;
	mul.f32 	%f51, %f49, %f50;
	shl.b32 	%r20, %r17, 23;
	sub.s32 	%r21, %r20, %r18;
	mov.b32 	%f52, %r21;
	mul.f32 	%f53, %f51, %f52;
	abs.f32 	%f54, %f38;
	setp.gt.f32 	%p6, %f54, 0f43180000;
	setp.lt.f32 	%p7, %f38, 0f00000000;
	selp.f32 	%f55, 0f00000000, 0f7F800000, %p7;
	selp.f32 	%f56, %f55, %f53, %p6;
	cvt.rzi.s32.f32 	%r3, %f56;
	neg.s32 	%r31, %r11;
	mov.u32 	%r22, %tid.x;
	mov.u32 	%r23, %ctaid.x;
	mov.u32 	%r24, %ntid.x;
	mad.lo.s32 	%r25, %r24, %r23, %r22;
	mul.lo.s32 	%r30, %r11, %r25;
	cvta.to.global.u64 	%rd1, %rd4;
	cvta.to.global.u64 	%rd2, %rd3;
$L__BB1_2:
	setp.gt.s32 	%p8, %r30, %r1;
	@%p8 bra 	$L__BB1_4;
	mul.wide.s32 	%rd5, %r30, 4;
	add.s64 	%rd6, %rd2, %rd5;
	ld.global.u32 	%r26, [%rd6];
	mul.lo.s32 	%r27, %r2, %r26;
	mad.lo.s32 	%r28, %r3, %r26, %r27;
	add.s32 	%r29, %r26, %r28;
	add.s64 	%rd7, %rd1, %rd5;
	st.global.u32 	[%rd7], %r29;
$L__BB1_4:
	add.s32 	%r31, %r31, 1;
	setp.ne.s32 	%p9, %r31, 0;
	add.s32 	%r30, %r30, 1;
	@%p9 bra 	$L__BB1_2;
$L__BB1_5:
	ret;

}
	// .globl	_Z7mapToAAiiPcPiS_
.visible .entry _Z7mapToAAiiPcPiS_(
	.param .u32 _Z7mapToAAiiPcPiS__param_0,
	.param .u32 _Z7mapToAAiiPcPiS__param_1,
	.param .u64 .ptr .align 1 _Z7mapToAAiiPcPiS__param_2,
	.param .u64 .ptr .align 1 _Z7mapToAAiiPcPiS__param_3,
	.param .u64 .ptr .align 1 _Z7mapToAAiiPcPiS__param_4
)
{
	.reg .pred 	%p<55>;
	.reg .b16 	%rs<16>;
	.reg .b32 	%r<71>;
	.reg .b64 	%rd<53>;

	ld.param.u32 	%r32, [_Z7mapToAAiiPcPiS__param_0];
	ld.param.u32 	%r33, [_Z7mapToAAiiPcPiS__param_1];
	ld.param.u64 	%rd10, [_Z7mapToAAiiPcPiS__param_2];
	ld.param.u64 	%rd11, [_Z7mapToAAiiPcPiS__param_3];
	ld.param.u64 	%rd12, [_Z7mapToAAiiPcPiS__param_4];
	cvta.to.global.u64 	%rd1, %rd12;
	cvta.to.global.u64 	%rd2, %rd10;
	cvta.to.global.u64 	%rd3, %rd11;
	mov.u32 	%r34, %ntid.x;
	mov.u32 	%r35, %ctaid.x;
	mov.u32 	%r36, %tid.x;
	mad.lo.s32 	%r37, %r34, %r35, %r36;
	mul.lo.s32 	%r1, %r33, %r37;
	setp.lt.s32 	%p1, %r33, 1;
	@%p1 bra 	$L__BB2_41;
	mad.lo.s32 	%r2, %r33, %r32, -2;
	and.b32  	%r3, %r33, 7;
	setp.lt.u32 	%p2, %r33, 8;
	mov.b32 	%r69, 0;
	@%p2 bra 	$L__BB2_20;
	and.b32  	%r69, %r33, 2147483640;
	mov.b32 	%r67, 0;
$L__BB2_3:
	.pragma "nounroll";
	add.s32 	%r6, %r67, %r1;
	cvt.s64.s32 	%rd13, %r6;
	mul.wide.s32 	%rd14, %r6, 4;
	add.s64 	%rd4, %rd3, %rd14;
	ld.global.u32 	%r40, [%rd4];
	setp.gt.s32 	%p3, %r6, %r2;
	setp.lt.s32 	%p4, %r40, 0;
	add.s64 	%rd5, %rd1, %rd13;
	or.pred  	%p5, %p3, %p4;
	@%p5 bra 	$L__BB2_5;
	cvt.u64.u32 	%rd15, %r40;
	add.s64 	%rd16, %rd2, %rd15;
	ld.global.u8 	%rs1, [%rd16];
	st.global.u8 	[%rd5], %rs1;
$L__BB2_5:
	add.s32 	%r41, %r6, 1;
	ld.global.u32 	%r42, [%rd4+4];
	setp.gt.s32 	%p6, %r41, %r2;
	setp.lt.s32 	%p7, %r42, 0;
	or.pred  	%p8, %p6, %p7;
	@%p8 bra 	$L__BB2_7;
	cvt.u64.u32 	%rd17, %r42;
	add.s64 	%rd18, %rd2, %rd17;
	ld.global.u8 	%rs2, [%rd18];
	st.global.u8 	[%rd5+1], %rs2;
$L__BB2_7:
	add.s32 	%r43, %r6, 2;
	ld.global.u32 	%r44, [%rd4+8];
	setp.gt.s32 	%p9, %r43, %r2;
	setp.lt.s32 	%p10, %r44, 0;
	or.pred  	%p11, %p9, %p10;
	@%p11 bra 	$L__BB2_9;
	cvt.u64.u32 	%rd19, %r44;
	add.s64 	%rd20, %rd2, %rd19;
	ld.global.u8 	%rs3, [%rd20];
	st.global.u8 	[%rd5+2], %rs3;
$L__BB2_9:
	add.s32 	%r45, %r6, 3;
	ld.global.u32 	%r46, [%rd4+12];
	setp.gt.s32 	%p12, %r45, %r2;
	setp.lt.s32 	%p13, %r46, 0;
	or.pred  	%p14, %p12, %p13;
	@%p14 bra 	$L__BB2_11;
	cvt.u64.u32 	%rd21, %r46;
	add.s64 	%rd22, %rd2, %rd21;
	ld.global.u8 	%rs4, [%rd22];
	st.global.u8 	[%rd5+3], %rs4;
$L__BB2_11:
	add.s32 	%r47, %r6, 4;
	ld.global.u32 	%r48, [%rd4+16];
	setp.gt.s32 	%p15, %r47, %r2;
	setp.lt.s32 	%p16, %r48, 0;
	or.pred  	%p17, %p15, %p16;
	@%p17 bra 	$L__BB2_13;
	cvt.u64.u32 	%rd23, %r48;
	add.s64 	%rd24, %rd2, %rd23;
	ld.global.u8 	%rs5, [%rd24];
	st.global.u8 	[%rd5+4], %rs5;
$L__BB2_13:
	add.s32 	%r49, %r6, 5;
	ld.global.u32 	%r50, [%rd4+20];
	setp.gt.s32 	%p18, %r49, %r2;
	setp.lt.s32 	%p19, %r50, 0;
	or.pred  	%p20, %p18, %p19;
	@%p20 bra 	$L__BB2_15;
	cvt.u64.u32 	%rd25, %r50;
	add.s64 	%rd26, %rd2, %rd25;
	ld.global.u8 	%rs6, [%rd26];
	st.global.u8 	[%rd5+5], %rs6;
$L__BB2_15:
	add.s32 	%r51, %r6, 6;
	ld.global.u32 	%r52, [%rd4+24];
	setp.gt.s32 	%p21, %r51, %r2;
	setp.lt.s32 	%p22, %r52, 0;
	or.pred  	%p23, %p21, %p22;
	@%p23 bra 	$L__BB2_17;
	cvt.u64.u32 	%rd27, %r52;
	add.s64 	%rd28, %rd2, %rd27;
	ld.global.u8 	%rs7, [%rd28];
	st.global.u8 	[%rd5+6], %rs7;
$L__BB2_17:
	add.s32 	%r53, %r6, 7;
	ld.global.u32 	%r54, [%rd4+28];
	setp.gt.s32 	%p24, %r53, %r2;
	setp.lt.s32 	%p25, %r54, 0;
	or.pred  	%p26, %p24, %p25;
	@%p26 bra 	$L__BB2_19;
	cvt.u64.u32 	%rd29, %r54;
	add.s64 	%rd30, %rd2, %rd29;
	ld.global.u8 	%rs8, [%rd30];
	st.global.u8 	[%rd5+7], %rs8;
$L__BB2_19:
	add.s32 	%r67, %r67, 8;
	setp.ne.s32 	%p27, %r67, %r69;
	@%p27 bra 	$L__BB2_3;
$L__BB2_20:
	setp.eq.s32 	%p28, %r3, 0;
	@%p28 bra 	$L__BB2_41;
	and.b32  	%r17, %r33, 3;
	setp.lt.u32 	%p29, %r3, 4;
	@%p29 bra 	$L__BB2_31;
	add.s32 	%r18, %r69, %r1;
	cvt.s64.s32 	%rd31, %r18;
	mul.wide.s32 	%rd32, %r18, 4;
	add.s64 	%rd6, %rd3, %rd32;
	ld.global.u32 	%r55, [%rd6];
	setp.gt.s32 	%p30, %r18, %r2;
	setp.lt.s32 	%p31, %r55, 0;
	add.s64 	%rd7, %rd1, %rd31;
	or.pred  	%p32, %p30, %p31;
	@%p32 bra 	$L__BB2_24;
	cvt.u64.u32 	%rd33, %r55;
	add.s64 	%rd34, %rd2, %rd33;
	ld.global.u8 	%rs9, [%rd34];
	st.global.u8 	[%rd7], %rs9;
$L__BB2_24:
	add.s32 	%r56, %r18, 1;
	ld.global.u32 	%r57, [%rd6+4];
	setp.gt.s32 	%p33, %r56, %r2;
	setp.lt.s32 	%p34, %r57, 0;
	or.pred  	%p35, %p33, %p34;
	@%p35 bra 	$L__BB2_26;
	cvt.u64.u32 	%rd35, %r57;
	add.s64 	%rd36, %rd2, %rd35;
	ld.global.u8 	%rs10, [%rd36];
	st.global.u8 	[%rd7+1], %rs10;
$L__BB2_26:
	add.s32 	%r58, %r18, 2;
	ld.global.u32 	%r59, [%rd6+8];
	setp.gt.s32 	%p36, %r58, %r2;
	setp.lt.s32 	%p37, %r59, 0;
	or.pred  	%p38, %p36, %p37;
	@%p38 bra 	$L__BB2_28;
	cvt.u64.u32 	%rd37, %r59;
	add.s64 	%rd38, %rd2, %rd37;
	ld.global.u8 	%rs11, [%rd38];
	st.global.u8 	[%rd7+2], %rs11;
$L__BB2_28:
	add.s32 	%r60, %r18, 3;
	ld.global.u32 	%r61, [%rd6+12];
	setp.gt.s32 	%p39, %r60, %r2;
	setp.lt.s32 	%p40, %r61, 0;
	or.pred  	%p41, %p39, %p40;
	@%p41 bra 	$L__BB2_30;
	cvt.u64.u32 	%rd39, %r61;
	add.s64 	%rd40, %rd2, %rd39;
	ld.global.u8 	%rs12, [%rd40];
	st.global.u8 	[%rd7+3], %rs12;
$L__BB2_30:
	add.s32 	%r69, %r69, 4;
$L__BB2_31:
	setp.eq.s32 	%p42, %r17, 0;
	@%p42 bra 	$L__BB2_41;
	setp.eq.s32 	%p43, %r17, 1;
	@%p43 bra 	$L__BB2_38;
	add.s32 	%r25, %r69, %r1;
	cvt.s64.s32 	%rd41, %r25;
	mul.wide.s32 	%rd42, %r25, 4;
	add.s64 	%rd8, %rd3, %rd42;
	ld.global.u32 	%r62, [%rd8];
	setp.gt.s32 	%p44, %r25, %r2;
	setp.lt.s32 	%p45, %r62, 0;
	add.s64 	%rd9, %rd1, %rd41;
	or.pred  	%p46, %p44, %p45;
	@%p46 bra 	$L__BB2_35;
	cvt.u64.u32 	%rd43, %r62;
	add.s64 	%rd44, %rd2, %rd43;
	ld.global.u8 	%rs13, [%rd44];
	st.global.u8 	[%rd9], %rs13;
$L__BB2_35:
	add.s32 	%r63, %r25, 1;
	ld.global.u32 	%r64, [%rd8+4];
	setp.gt.s32 	%p47, %r63, %r2;
	setp.lt.s32 	%p48, %r64, 0;
	or.pred  	%p49, %p47, %p48;
	@%p49 bra 	$L__BB2_37;
	cvt.u64.u32 	%rd45, %r64;
	add.s64 	%rd46, %rd2, %rd45;
	ld.global.u8 	%rs14, [%rd46];
	st.global.u8 	[%rd9+1], %rs14;
$L__BB2_37:
	add.s32 	%r69, %r69, 2;
$L__BB2_38:
	and.b32  	%r65, %r33, 1;
	setp.eq.b32 	%p50, %r65, 1;
	not.pred 	%p51, %p50;
	@%p51 bra 	$L__BB2_41;
	add.s32 	%r30, %r69, %r1;
	mul.wide.s32 	%rd47, %r30, 4;
	add.s64 	%rd48, %rd3, %rd47;
	ld.global.u32 	%r66, [%rd48];
	setp.gt.s32 	%p52, %r30, %r2;
	setp.lt.s32 	%p53, %r66, 0;
	or.pred  	%p54, %p52, %p53;
	@%p54 bra 	$L__BB2_41;
	cvt.s64.s32 	%rd49, %r30;
	cvt.u64.u32 	%rd50, %r66;
	add.s64 	%rd51, %rd2, %rd50;
	ld.global.u8 	%rs15, [%rd51];
	add.s64 	%rd52, %rd1, %rd49;
	st.global.u8 	[%rd52], %rs15;
$L__BB2_41:
	ret;

}


// ===== COMPILED SASS (sm_100) =====

	.target	sm_100

	.elftype	@"ET_EXEC"


//--------------------- .note.nv.tkinfo           --------------------------
	.section	.note.nv.tkinfo,"",@"SHT_NOTE"
	.sectionflags	@"SHF_NOTE_NV_TKINFO"
	.tkinfo
        /*0018*/ 	.word	0x00000002
        /*0030*/ 	.string	""
        /*0030*/ 	.string	"ptxas"
        /*0030*/ 	.string	"Cuda compilation tools, release 13.0, V13.0.88"
        /*0030*/ 	.string	"Build cuda_13.0.r13.0/compiler.36424714_0"
        /*0030*/ 	.string	"-arch sm_100 -m 64 "



//--------------------- .note.nv.cuinfo           --------------------------
	.section	.note.nv.cuinfo,"",@"SHT_NOTE"
	.sectionflags	@"SHF_NOTE_NV_CUINFO"
        /*0018*/ 	.short	0x0002
        /*001a*/ 	.short	0x0064
        /*001c*/ 	.short	0x0082
	.zero		2


//--------------------- .nv.info                  --------------------------
	.section	.nv.info,"",@"SHT_CUDA_INFO"
	.align	4


	//----- nvinfo : EIATTR_REGCOUNT
	.align		4
        /*0000*/ 	.byte	0x04, 0x2f
        /*0002*/ 	.short	(.L_1 - .L_0)
	.align		4
.L_0:
        /*0004*/ 	.word	index@(_Z9mapToNumbiiPcPi)
        /*0008*/ 	.word	0x00000012


	//----- nvinfo : EIATTR_FRAME_SIZE
	.align		4
.L_1:
        /*000c*/ 	.byte	0x04, 0x11
        /*000e*/ 	.short	(.L_3 - .L_2)
	.align		4
.L_2:
        /*0010*/ 	.word	index@(_Z9mapToNumbiiPcPi)
        /*0014*/ 	.word	0x00000000


	//----- nvinfo : EIATTR_REGCOUNT
	.align		4
.L_3:
        /*0018*/ 	.byte	0x04, 0x2f
        /*001a*/ 	.short	(.L_5 - .L_4)
	.align		4
.L_4:
        /*001c*/ 	.word	index@(_Z12genNumbCodoniiPiS_)
        /*0020*/ 	.word	0x00000018


	//----- nvinfo : EIATTR_FRAME_SIZE
	.align		4
.L_5:
        /*0024*/ 	.byte	0x04, 0x11
        /*0026*/ 	.short	(.L_7 - .L_6)
	.align		4
.L_6:
        /*0028*/ 	.word	index@(_Z12genNumbCodoniiPiS_)
        /*002c*/ 	.word	0x00000000


	//----- nvinfo : EIATTR_REGCOUNT
	.align		4
.L_7:
        /*0030*/ 	.byte	0x04, 0x2f
        /*0032*/ 	.short	(.L_9 - .L_8)
	.align		4
.L_8:
        /*0034*/ 	.word	index@(_Z7mapToAAiiPcPiS_)
        /*0038*/ 	.word	0x00000016


	//----- nvinfo : EIATTR_FRAME_SIZE
	.align		4
.L_9:
        /*003c*/ 	.byte	0x04, 0x11
        /*003e*/ 	.short	(.L_11 - .L_10)
	.align		4
.L_10:
        /*0040*/ 	.word	index@(_Z7mapToAAiiPcPiS_)
        /*0044*/ 	.word	0x00000000


	//----- nvinfo : EIATTR_MIN_STACK_SIZE
	.align		4
.L_11:
        /*0048*/ 	.byte	0x04, 0x12
        /*004a*/ 	.short	(.L_13 - .L_12)
	.align		4
.L_12:
        /*004c*/ 	.word	index@(_Z7mapToAAiiPcPiS_)
        /*0050*/ 	.word	0x00000000


	//----- nvinfo : EIATTR_MIN_STACK_SIZE
	.align		4
.L_13:
        /*0054*/ 	.byte	0x04, 0x12
        /*0056*/ 	.short	(.L_15 - .L_14)
	.align		4
.L_14:
        /*0058*/ 	.word	index@(_Z12genNumbCodoniiPiS_)
        /*005c*/ 	.word	0x00000000


	//----- nvinfo : EIATTR_MIN_STACK_SIZE
	.align		4
.L_15:
        /*0060*/ 	.byte	0x04, 0x12
        /*0062*/ 	.short	(.L_17 - .L_16)
	.align		4
.L_16:
        /*0064*/ 	.word	index@(_Z9mapToNumbiiPcPi)
        /*0068*/ 	.word	0x00000000
.L_17:


//--------------------- .nv.compat                --------------------------
	.section	.nv.compat,"",@"SHT_CUDA_COMPAT_INFO"
	.align	4
        /*0000*/ 	.byte	0x02, 0x09, 0x00, 0x00, 0x02, 0x02, 0x01, 0x00, 0x02, 0x05, 0x05, 0x00, 0x03, 0x07, 0x01, 0x01
        /*0010*/ 	.byte	0x02, 0x03, 0x00, 0x00, 0x02, 0x06, 0x01, 0x00, 0x04, 0x0b, 0x08, 0x00, 0x01, 0x00, 0x00, 0x00
        /*0020*/ 	.byte	0x00, 0x00, 0x00, 0x00


//--------------------- .nv.info._Z7mapToAAiiPcPiS_ --------------------------
	.section	.nv.info._Z7mapToAAiiPcPiS_,"",@"SHT_CUDA_INFO"
	.sectionflags	@""
	.align	4


	//----- nvinfo : EIATTR_CUDA_API_VERSION
	.align		4
        /*0000*/ 	.byte	0x04, 0x37
        /*0002*/ 	.short	(.L_19 - .L_18)
.L_18:
        /*0004*/ 	.word	0x00000082


	//----- nvinfo : EIATTR_KPARAM_INFO
	.align		4
.L_19:
        /*0008*/ 	.byte	0x04, 0x17
        /*000a*/ 	.short	(.L_21 - .L_20)
.L_20:
        /*000c*/ 	.word	0x00000000
        /*0010*/ 	.short	0x0004
        /*0012*/ 	.short	0x0018
        /*0014*/ 	.byte	0x00, 0xf5, 0x21, 0x00


	//----- nvinfo : EIATTR_KPARAM_INFO
	.align		4
.L_21:
        /*0018*/ 	.byte	0x04, 0x17
        /*001a*/ 	.short	(.L_23 - .L_22)
.L_22:
        /*001c*/ 	.word	0x00000000
        /*0020*/ 	.short	0x0003
        /*0022*/ 	.short	0x0010
        /*0024*/ 	.byte	0x00, 0xf5, 0x21, 0x00


	//----- nvinfo : EIATTR_KPARAM_INFO
	.align		4
.L_23:
        /*0028*/ 	.byte	0x04, 0x17
        /*002a*/ 	.short	(.L_25 - .L_24)
.L_24:
        /*002c*/ 	.word	0x00000000
        /*0030*/ 	.short	0x0002
        /*0032*/ 	.short	0x0008
        /*0034*/ 	.byte	0x00, 0xf5, 0x21, 0x00


	//----- nvinfo : EIATTR_KPARAM_INFO
	.align		4
.L_25:
        /*0038*/ 	.byte	0x04, 0x17
        /*003a*/ 	.short	(.L_27 - .L_26)
.L_26:
        /*003c*/ 	.word	0x00000000
        /*0040*/ 	.short	0x0001
        /*0042*/ 	.short	0x0004
        /*0044*/ 	.byte	0x00, 0xf0, 0x11, 0x00


	//----- nvinfo : EIATTR_KPARAM_INFO
	.align		4
.L_27:
        /*0048*/ 	.byte	0x04, 0x17
        /*004a*/ 	.short	(.L_29 - .L_28)
.L_28:
        /*004c*/ 	.word	0x00000000
        /*0050*/ 	.short	0x0000
        /*0052*/ 	.short	0x0000
        /*0054*/ 	.byte	0x00, 0xf0, 0x11, 0x00


	//----- nvinfo : EIATTR_SPARSE_MMA_MASK
	.align		4
.L_29:
        /*0058*/ 	.byte	0x03, 0x50
        /*005a*/ 	.short	0x0000


	//----- nvinfo : EIATTR_MAXREG_COUNT
	.align		4
        /*005c*/ 	.byte	0x03, 0x1b
        /*005e*/ 	.short	0x00ff


	//----- nvinfo : EIATTR_MERCURY_ISA_VERSION
	.align		4
        /*0060*/ 	.byte	0x03, 0x5f
        /*0062*/ 	.short	0x0101


	//----- nvinfo : EIATTR_VRC_CTA_INIT_COUNT
	.align		4
        /*0064*/ 	.byte	0x02, 0x4a
	.zero		1
	.zero		1


	//----- nvinfo : EIATTR_EXIT_INSTR_OFFSETS
	.align		4
        /*0068*/ 	.byte	0x04, 0x1c
        /*006a*/ 	.short	(.L_31 - .L_30)


	//   ....[0]....
.L_30:
        /*006c*/ 	.word	0x00000060


	//   ....[1]....
        /*0070*/ 	.word	0x00000680


	//   ....[2]....
        /*0074*/ 	.word	0x000009a0


	//   ....[3]....
        /*0078*/ 	.word	0x00000ba0


	//   ....[4]....
        /*007c*/ 	.word	0x00000c10


	//   ....[5]....
        /*0080*/ 	.word	0x00000ca0


	//----- nvinfo : EIATTR_CRS_STACK_SIZE
	.align		4
.L_31:
        /*0084*/ 	.byte	0x04, 0x1e
        /*0086*/ 	.short	(.L_33 - .L_32)
.L_32:
        /*0088*/ 	.word	0x00000000


	//----- nvinfo : EIATTR_CBANK_PARAM_SIZE
	.align		4
.L_33:
        /*008c*/ 	.byte	0x03, 0x19
        /*008e*/ 	.short	0x0020


	//----- nvinfo : EIATTR_PARAM_CBANK
	.align		4
        /*0090*/ 	.byte	0x04, 0x0a
        /*0092*/ 	.short	(.L_35 - .L_34)
	.align		4
.L_34:
        /*0094*/ 	.word	index@(.nv.constant0._Z7mapToAAiiPcPiS_)
        /*0098*/ 	.short	0x0380
        /*009a*/ 	.short	0x0020


	//----- nvinfo : EIATTR_SW_WAR
	.align		4
.L_35:
        /*009c*/ 	.byte	0x04, 0x36
        /*009e*/ 	.short	(.L_37 - .L_36)
.L_36:
        /*00a0*/ 	.word	0x00000008
.L_37:


//--------------------- .nv.info._Z12genNumbCodoniiPiS_ --------------------------
	.section	.nv.info._Z12genNumbCodoniiPiS_,"",@"SHT_CUDA_INFO"
	.sectionflags	@""
	.align	4


	//----- nvinfo : EIATTR_CUDA_API_VERSION
	.align		4
        /*0000*/ 	.byte	0x04, 0x37
        /*0002*/ 	.short	(.L_39 - .L_38)
.L_38:
        /*0004*/ 	.word	0x00000082


	//----- nvinfo : EIATTR_KPARAM_INFO
	.align		4
.L_39:
        /*0008*/ 	.byte	0x04, 0x17
        /*000a*/ 	.short	(.L_41 - .L_40)
.L_40:
        /*000c*/ 	.word	0x00000000
        /*0010*/ 	.short	0x0003
        /*0012*/ 	.short	0x0010
        /*0014*/ 	.byte	0x00, 0xf5, 0x21, 0x00


	//----- nvinfo : EIATTR_KPARAM_INFO
	.align		4
.L_41:
        /*0018*/ 	.byte	0x04, 0x17
        /*001a*/ 	.short	(.L_43 - .L_42)
.L_42:
        /*001c*/ 	.word	0x00000000
        /*0020*/ 	.short	0x0002
        /*0022*/ 	.short	0x0008
        /*0024*/ 	.byte	0x00, 0xf5, 0x21, 0x00


	//----- nvinfo : EIATTR_KPARAM_INFO
	.align		4
.L_43:
        /*0028*/ 	.byte	0x04, 0x17
        /*002a*/ 	.short	(.L_45 - .L_44)
.L_44:
        /*002c*/ 	.word	0x00000000
        /*0030*/ 	.short	0x0001
        /*0032*/ 	.short	0x0004
        /*0034*/ 	.byte	0x00, 0xf0, 0x11, 0x00


	//----- nvinfo : EIATTR_KPARAM_INFO
	.align		4
.L_45:
        /*0038*/ 	.byte	0x04, 0x17
        /*003a*/ 	.short	(.L_47 - .L_46)
.L_46:
        /*003c*/ 	.word	0x00000000
        /*0040*/ 	.short	0x0000
        /*0042*/ 	.short	0x0000
        /*0044*/ 	.byte	0x00, 0xf0, 0x11, 0x00


	//----- nvinfo : EIATTR_SPARSE_MMA_MASK
	.align		4
.L_47:
        /*0048*/ 	.byte	0x03, 0x50
        /*004a*/ 	.short	0x0000


	//----- nvinfo : EIATTR_MAXREG_COUNT
	.align		4
        /*004c*/ 	.byte	0x03, 0x1b
        /*004e*/ 	.short	0x00ff


	//----- nvinfo : EIATTR_MERCURY_ISA_VERSION
	.align		4
        /*0050*/ 	.byte	0x03, 0x5f
        /*0052*/ 	.short	0x0101


	//----- nvinfo : EIATTR_VRC_CTA_INIT_COUNT
	.align		4
        /*0054*/ 	.byte	0x02, 0x4a
	.zero		1
	.zero		1


	//----- nvinfo : EIATTR_EXIT_INSTR_OFFSETS
	.align		4
        /*0058*/ 	.byte	0x04, 0x1c
        /*005a*/ 	.short	(.L_49 - .L_48)


	//   ....[0]....
.L_48:
        /*005c*/ 	.word	0x00000030


	//   ....[1]....
        /*0060*/ 	.word	0x00000960


	//   ....[2]....
        /*0064*/ 	.word	0x00000a50


	//----- nvinfo : EIATTR_CBANK_PARAM_SIZE
	.align		4
.L_49:
        /*0068*/ 	.byte	0x03, 0x19
        /*006a*/ 	.short	0x0018


	//----- nvinfo : EIATTR_PARAM_CBANK
	.align		4
        /*006c*/ 	.byte	0x04, 0x0a
        /*006e*/ 	.short	(.L_51 - .L_50)
	.align		4
.L_50:
        /*0070*/ 	.word	index@(.nv.constant0._Z12genNumbCodoniiPiS_)
        /*0074*/ 	.short	0x0380
        /*0076*/ 	.short	0x0018


	//----- nvinfo : EIATTR_SW_WAR
	.align		4
.L_51:
        /*0078*/ 	.byte	0x04, 0x36
        /*007a*/ 	.short	(.L_53 - .L_52)
.L_52:
        /*007c*/ 	.word	0x00000008
.L_53:


//--------------------- .nv.info._Z9mapToNumbiiPcPi --------------------------
	.section	.nv.info._Z9mapToNumbiiPcPi,"",@"SHT_CUDA_INFO"
	.sectionflags	@""
	.align	4


	//----- nvinfo : EIATTR_CUDA_API_VERSION
	.align		4
        /*0000*/ 	.byte	0x04, 0x37
        /*0002*/ 	.short	(.L_55 - .L_54)
.L_54:
        /*0004*/ 	.word	0x00000082


	//----- nvinfo : EIATTR_KPARAM_INFO
	.align		4
.L_55:
        /*0008*/ 	.byte	0x04, 0x17
        /*000a*/ 	.short	(.L_57 - .L_56)
.L_56:
        /*000c*/ 	.word	0x00000000
        /*0010*/ 	.short	0x0003
        /*0012*/ 	.short	0x0010
        /*0014*/ 	.byte	0x00, 0xf5, 0x21, 0x00


	//----- nvinfo : EIATTR_KPARAM_INFO
	.align		4
.L_57:
        /*0018*/ 	.byte	0x04, 0x17
        /*001a*/ 	.short	(.L_59 - .L_58)
.L_58:
        /*001c*/ 	.word	0x00000000
        /*0020*/ 	.short	0x0002
        /*0022*/ 	.short	0x0008
        /*0024*/ 	.byte	0x00, 0xf5, 0x21, 0x00


	//----- nvinfo : EIATTR_KPARAM_INFO
	.align		4
.L_59:
        /*0028*/ 	.byte	0x04, 0x17
        /*002a*/ 	.short	(.L_61 - .L_60)
.L_60:
        /*002c*/ 	.word	0x00000000
        /*0030*/ 	.short	0x0001
        /*0032*/ 	.short	0x0004
        /*0034*/ 	.byte	0x00, 0xf0, 0x11, 0x00


	//----- nvinfo : EIATTR_KPARAM_INFO
	.align		4
.L_61:
        /*0038*/ 	.byte	0x04, 0x17
        /*003a*/ 	.short	(.L_63 - .L_62)
.L_62:
        /*003c*/ 	.word	0x00000000
        /*0040*/ 	.short	0x0000
        /*0042*/ 	.short	0x0000
        /*0044*/ 	.byte	0x00, 0xf0, 0x11, 0x00


	//----- nvinfo : EIATTR_SPARSE_MMA_MASK
	.align		4
.L_63:
        /*0048*/ 	.byte	0x03, 0x50
        /*004a*/ 	.short	0x0000


	//----- nvinfo : EIATTR_MAXREG_COUNT
	.align		4
        /*004c*/ 	.byte	0x03, 0x1b
        /*004e*/ 	.short	0x00ff


	//----- nvinfo : EIATTR_MERCURY_ISA_VERSION
	.align		4
        /*0050*/ 	.byte	0x03, 0x5f
        /*0052*/ 	.short	0x0101


	//----- nvinfo : EIATTR_VRC_CTA_INIT_COUNT
	.align		4
        /*0054*/ 	.byte	0x02, 0x4a
	.zero		1
	.zero		1


	//----- nvinfo : EIATTR_EXIT_INSTR_OFFSETS
	.align		4
        /*0058*/ 	.byte	0x04, 0x1c
        /*005a*/ 	.short	(.L_65 - .L_64)


	//   ....[0]....
.L_64:
        /*005c*/ 	.word	0x000000a0


	//   ....[1]....
        /*0060*/ 	.word	0x00000be0


	//   ....[2]....
        /*0064*/ 	.word	0x00000e90


	//----- nvinfo : EIATTR_CRS_STACK_SIZE
	.align		4
.L_65:
        /*0068*/ 	.byte	0x04, 0x1e
        /*006a*/ 	.short	(.L_67 - .L_66)
.L_66:
        /*006c*/ 	.word	0x00000000


	//----- nvinfo : EIATTR_CBANK_PARAM_SIZE
	.align		4
.L_67:
        /*0070*/ 	.byte	0x03, 0x19
        /*0072*/ 	.short	0x0018


	//----- nvinfo : EIATTR_PARAM_CBANK
	.align		4
        /*0074*/ 	.byte	0x04, 0x0a
        /*0076*/ 	.short	(.L_69 - .L_68)
	.align		4
.L_68:
        /*0078*/ 	.word	index@(.nv.constant0._Z9mapToNumbiiPcPi)
        /*007c*/ 	.short	0x0380
        /*007e*/ 	.short	0x0018


	//----- nvinfo : EIATTR_SW_WAR
	.align		4
.L_69:
        /*0080*/ 	.byte	0x04, 0x36
        /*0082*/ 	.short	(.L_71 - .L_70)
.L_70:
        /*0084*/ 	.word	0x00000008
.L_71:


//--------------------- .nv.callgraph             --------------------------
	.section	.nv.callgraph,"",@"SHT_CUDA_CALLGRAPH"
	.align	4
	.sectionentsize	8
	.align		4
        /*0000*/ 	.word	0x00000000
	.align		4
        /*0004*/ 	.word	0xffffffff
	.align		4
        /*0008*/ 	.word	0x00000000
	.align		4
        /*000c*/ 	.word	0xfffffffe
	.align		4
        /*0010*/ 	.word	0x00000000
	.align		4
        /*0014*/ 	.word	0xfffffffd
	.align		4
        /*0018*/ 	.word	0x00000000
	.align		4
        /*001c*/ 	.word	0xfffffffc


//--------------------- .text._Z7mapToAAiiPcPiS_  --------------------------
	.section	.text._Z7mapToAAiiPcPiS_,"ax",@progbits
	.align	128
        .global         _Z7mapToAAiiPcPiS_
        .type           _Z7mapToAAiiPcPiS_,@function
        .size           _Z7mapToAAiiPcPiS_,(.L_x_56 - _Z7mapToAAiiPcPiS_)
        .other          _Z7mapToAAiiPcPiS_,@"STO_CUDA_ENTRY STV_DEFAULT"
_Z7mapToAAiiPcPiS_:
.text._Z7mapToAAiiPcPiS_:
[----:B------:R-:W-:Y:S01]  /*0000*/  LDC R1, c[0x0][0x37c] ;  /* 0x0000df00ff017b82 */ /* 0x000fe20000000800 */
[----:B------:R-:W0:Y:S01]  /*0010*/  LDCU UR4, c[0x0][0x384] ;  /* 0x00007080ff0477ac */ /* 0x000e220008000800 */
[----:B------:R-:W1:Y:S01]  /*0020*/  S2R R7, SR_CTAID.X ;  /* 0x0000000000077919 */ /* 0x000e620000002500 */
[----:B------:R-:W2:Y:S01]  /*0030*/  S2R R0, SR_TID.X ;  /* 0x0000000000007919 */ /* 0x000ea20000002100 */
[----:B0-----:R-:W-:-:S05]  /*0040*/  IMAD.U32 R6, RZ, RZ, UR4 ;  /* 0x00000004ff067e24 */ /* 0x001fca000f8e00ff */
[----:B------:R-:W-:-:S13]  /*0050*/  ISETP.GE.AND P0, PT, R6, 0x1, PT ;  /* 0x000000010600780c */ /* 0x000fda0003f06270 */
[----:B-12---:R-:W-:Y:S05]  /*0060*/  @!P0 EXIT ;  /* 0x000000000000894d */ /* 0x006fea0003800000 */
[----:B------:R-:W0:Y:S01]  /*0070*/  LDC R3, c[0x0][0x380] ;  /* 0x0000e000ff037b82 */ /* 0x000e220000000800 */
[----:B------:R-:W1:Y:S01]  /*0080*/  LDCU UR4, c[0x0][0x360] ;  /* 0x00006c00ff0477ac */ /* 0x000e620008000800 */
[C---:B------:R-:W-:Y:S01]  /*0090*/  ISETP.GE.U32.AND P0, PT, R6.reuse, 0x8, PT ;  /* 0x000000080600780c */ /* 0x040fe20003f06070 */
[----:B------:R-:W-:Y:S01]  /*00a0*/  IMAD.MOV.U32 R8, RZ, RZ, RZ ;  /* 0x000000ffff087224 */ /* 0x000fe200078e00ff */
[C---:B------:R-:W-:Y:S01]  /*00b0*/  LOP3.LUT R12, R6.reuse, 0x7, RZ, 0xc0, !PT ;  /* 0x00000007060c7812 */ /* 0x040fe200078ec0ff */
[----:B------:R-:W2:Y:S01]  /*00c0*/  LDCU.64 UR6, c[0x0][0x358] ;  /* 0x00006b00ff0677ac */ /* 0x000ea20008000a00 */
[----:B-1----:R-:W-:Y:S02]  /*00d0*/  IMAD R7, R7, UR4, R0 ;  /* 0x0000000407077c24 */ /* 0x002fe4000f8e0200 */
[----:B0-----:R-:W-:-:S07]  /*00e0*/  IMAD R0, R6, R3, -0x2 ;  /* 0xfffffffe06007424 */ /* 0x001fce00078e0203 */
[----:B--2---:R-:W-:Y:S05]  /*00f0*/  @!P0 BRA `(.L_x_0) ;  /* 0x00000004005c8947 */ /* 0x004fea0003800000 */
[----:B------:R-:W0:Y:S01]  /*0100*/  LDC R9, c[0x0][0x384] ;  /* 0x0000e100ff097b82 */ /* 0x000e220000000800 */
[----:B------:R-:W-:Y:S01]  /*0110*/  LOP3.LUT R8, R6, 0x7ffffff8, RZ, 0xc0, !PT ;  /* 0x7ffffff806087812 */ /* 0x000fe200078ec0ff */
[----:B------:R-:W1:Y:S01]  /*0120*/  LDCU.64 UR8, c[0x0][0x398] ;  /* 0x00007300ff0877ac */ /* 0x000e620008000a00 */
[----:B------:R-:W2:Y:S05]  /*0130*/  LDCU.64 UR10, c[0x0][0x388] ;  /* 0x00007100ff0a77ac */ /* 0x000eaa0008000a00 */
[----:B------:R-:W3:Y:S01]  /*0140*/  LDC.64 R2, c[0x0][0x390] ;  /* 0x0000e400ff027b82 */ /* 0x000ee20000000a00 */
[----:B------:R-:W-:-:S05]  /*0150*/  UMOV UR4, URZ ;  /* 0x000000ff00047c82 */ /* 0x000fca0008000000 */
.L_x_3:
[----:B0-----:R-:W-:-:S04]  /*0160*/  IMAD.MOV.U32 R6, RZ, RZ, R9 ;  /* 0x000000ffff067224 */ /* 0x001fc800078e0009 */
[----:B------:R-:W-:-:S04]  /*0170*/  IMAD R13, R7, R6, UR4 ;  /* 0x00000004070d7e24 */ /* 0x000fc8000f8e0206 */
[----:B---3--:R-:W-:-:S05]  /*0180*/  IMAD.WIDE R4, R13, 0x4, R2 ;  /* 0x000000040d047825 */ /* 0x008fca00078e0202 */
[----:B------:R-:W3:Y:S02]  /*0190*/  LDG.E R11, desc[UR6][R4.64] ;  /* 0x00000006040b7981 */ /* 0x000ee4000c1e1900 */
[----:B---3--:R-:W-:-:S04]  /*01a0*/  ISETP.GE.AND P0, PT, R11, RZ, PT ;  /* 0x000000ff0b00720c */ /* 0x008fc80003f06270 */
[----:B------:R-:W-:-:S13]  /*01b0*/  ISETP.GT.OR P0, PT, R13, R0, !P0 ;  /* 0x000000000d00720c */ /* 0x000fda0004704670 */
[----:B------:R-:W0:Y:S02]  /*01c0*/  @!P0 LDC.64 R14, c[0x0][0x388] ;  /* 0x0000e200ff0e8b82 */ /* 0x000e240000000a00 */
[----:B0-----:R-:W-:-:S05]  /*01d0*/  @!P0 IADD3 R14, P1, PT, R11, R14, RZ ;  /* 0x0000000e0b0e8210 */ /* 0x001fca0007f3e0ff */
[----:B------:R-:W-:-:S06]  /*01e0*/  @!P0 IMAD.X R15, RZ, RZ, R15, P1 ;  /* 0x000000ffff0f8224 */ /* 0x000fcc00008e060f */
[----:B------:R-:W3:Y:S01]  /*01f0*/  @!P0 LDG.E.U8 R15, desc[UR6][R14.64] ;  /* 0x000000060e0f8981 */ /* 0x000ee2000c1e1100 */
[----:B-1----:R-:W-:-:S04]  /*0200*/  IADD3 R10, P1, PT, R13, UR8, RZ ;  /* 0x000000080d0a7c10 */ /* 0x002fc8000ff3e0ff */
[----:B------:R-:W-:-:S05]  /*0210*/  LEA.HI.X.SX32 R11, R13, UR9, 0x1, P1 ;  /* 0x000000090d0b7c11 */ /* 0x000fca00088f0eff */
[----:B---3--:R0:W-:Y:S04]  /*0220*/  @!P0 STG.E.U8 desc[UR6][R10.64], R15 ;  /* 0x0000000f0a008986 */ /* 0x0081e8000c101106 */
[----:B------:R-:W3:Y:S01]  /*0230*/  LDG.E R19, desc[UR6][R4.64+0x4] ;  /* 0x0000040604137981 */ /* 0x000ee2000c1e1900 */
[----:B------:R-:W-:Y:S01]  /*0240*/  VIADD R17, R13, 0x1 ;  /* 0x000000010d117836 */ /* 0x000fe20000000000 */
[----:B---3--:R-:W-:-:S04]  /*0250*/  ISETP.GE.AND P0, PT, R19, RZ, PT ;  /* 0x000000ff1300720c */ /* 0x008fc80003f06270 */
[----:B------:R-:W-:-:S13]  /*0260*/  ISETP.GT.OR P0, PT, R17, R0, !P0 ;  /* 0x000000001100720c */ /* 0x000fda0004704670 */
[----:B------:R-:W1:Y:S02]  /*0270*/  @!P0 LDC.64 R16, c[0x0][0x388] ;  /* 0x0000e200ff108b82 */ /* 0x000e640000000a00 */
[----:B-1----:R-:W-:-:S05]  /*0280*/  @!P0 IADD3 R16, P1, PT, R19, R16, RZ ;  /* 0x0000001013108210 */ /* 0x002fca0007f3e0ff */
[----:B------:R-:W-:-:S06]  /*0290*/  @!P0 IMAD.X R17, RZ, RZ, R17, P1 ;  /* 0x000000ffff118224 */ /* 0x000fcc00008e0611 */
[----:B------:R-:W3:Y:S04]  /*02a0*/  @!P0 LDG.E.U8 R17, desc[UR6][R16.64] ;  /* 0x0000000610118981 */ /* 0x000ee8000c1e1100 */
[----:B---3--:R1:W-:Y:S04]  /*02b0*/  @!P0 STG.E.U8 desc[UR6][R10.64+0x1], R17 ;  /* 0x000001110a008986 */ /* 0x0083e8000c101106 */
[----:B------:R-:W3:Y:S01]  /*02c0*/  LDG.E R19, desc[UR6][R4.64+0x8] ;  /* 0x0000080604137981 */ /* 0x000ee2000c1e1900 */
[----:B0-----:R-:W-:Y:S01]  /*02d0*/  VIADD R15, R13, 0x2 ;  /* 0x000000020d0f7836 */ /* 0x001fe20000000000 */
[----:B---3--:R-:W-:-:S04]  /*02e0*/  ISETP.GE.AND P0, PT, R19, RZ, PT ;  /* 0x000000ff1300720c */ /* 0x008fc80003f06270 */
[----:B------:R-:W-:-:S13]  /*02f0*/  ISETP.GT.OR P0, PT, R15, R0, !P0 ;  /* 0x000000000f00720c */ /* 0x000fda0004704670 */
[----:B------:R-:W0:Y:S02]  /*0300*/  @!P0 LDC.64 R14, c[0x0][0x388] ;  /* 0x0000e200ff0e8b82 */ /* 0x000e240000000a00 */
[----:B0-----:R-:W-:-:S05]  /*0310*/  @!P0 IADD3 R14, P1, PT, R19, R14, RZ ;  /* 0x0000000e130e8210 */ /* 0x001fca0007f3e0ff */
[----:B------:R-:W-:-:S06]  /*0320*/  @!P0 IMAD.X R15, RZ, RZ, R15, P1 ;  /* 0x000000ffff0f8224 */ /* 0x000fcc00008e060f */
[----:B------:R-:W3:Y:S04]  /*0330*/  @!P0 LDG.E.U8 R15, desc[UR6][R14.64] ;  /* 0x000000060e0f8981 */ /* 0x000ee8000c1e1100 */
[----:B---3--:R0:W-:Y:S04]  /*0340*/  @!P0 STG.E.U8 desc[UR6][R10.64+0x2], R15 ;  /* 0x0000020f0a008986 */ /* 0x0081e8000c101106 */
[----:B------:R-:W3:Y:S01]  /*0350*/  LDG.E R19, desc[UR6][R4.64+0xc] ;  /* 0x00000c0604137981 */ /* 0x000ee2000c1e1900 */
[----:B-1----:R-:W-:Y:S01]  /*0360*/  VIADD R17, R13, 0x3 ;  /* 0x000000030d117836 */ /* 0x002fe20000000000 */
        /* <DEDUP_REMOVED lines=35> */
[----:B------:R-:W-:Y:S01]  /*05a0*/  VIADD R13, R13, 0x7 ;  /* 0x000000070d0d7836 */ /* 0x000fe20000000000 */
[----:B------:R-:W-:Y:S01]  /*05b0*/  UIADD3 UR4, UPT, UPT, UR4, 0x8, URZ ;  /* 0x0000000804047890 */ /* 0x000fe2000fffe0ff */
[----:B------:R-:W-:Y:S05]  /*05c0*/  BSSY.RECONVERGENT B0, `(.L_x_1) ;  /* 0x0000009000007945 */ /* 0x000fea0003800200 */
[----:B------:R-:W-:-:S02]  /*05d0*/  ISETP.NE.AND P1, PT, R8, UR4, PT ;  /* 0x0000000408007c0c */ /* 0x000fc4000bf25270 */
[----:B---3--:R-:W-:-:S04]  /*05e0*/  ISETP.GE.AND P0, PT, R16, RZ, PT ;  /* 0x000000ff1000720c */ /* 0x008fc80003f06270 */
[----:B------:R-:W-:-:S13]  /*05f0*/  ISETP.GT.OR P0, PT, R13, R0, !P0 ;  /* 0x000000000d00720c */ /* 0x000fda0004704670 */
[----:B-1----:R-:W-:Y:S05]  /*0600*/  @P0 BRA `(.L_x_2) ;  /* 0x0000000000100947 */ /* 0x002fea0003800000 */
[----:B--2---:R-:W-:-:S05]  /*0610*/  IADD3 R4, P0, PT, R16, UR10, RZ ;  /* 0x0000000a10047c10 */ /* 0x004fca000ff1e0ff */
[----:B------:R-:W-:-:S06]  /*0620*/  IMAD.X R5, RZ, RZ, UR11, P0 ;  /* 0x0000000bff057e24 */ /* 0x000fcc00080e06ff */
[----:B------:R-:W2:Y:S04]  /*0630*/  LDG.E.U8 R5, desc[UR6][R4.64] ;  /* 0x0000000604057981 */ /* 0x000ea8000c1e1100 */
[----:B--2---:R0:W-:Y:S02]  /*0640*/  STG.E.U8 desc[UR6][R10.64+0x7], R5 ;  /* 0x000007050a007986 */ /* 0x0041e4000c101106 */
.L_x_2:
[----:B--2---:R-:W-:Y:S05]  /*0650*/  BSYNC.RECONVERGENT B0 ;  /* 0x0000000000007941 */ /* 0x004fea0003800200 */
.L_x_1:
[----:B------:R-:W-:Y:S05]  /*0660*/  @P1 BRA `(.L_x_3) ;  /* 0xfffffff800bc1947 */ /* 0x000fea000383ffff */
.L_x_0:
[----:B------:R-:W-:-:S13]  /*0670*/  ISETP.NE.AND P0, PT, R12, RZ, PT ;  /* 0x000000ff0c00720c */ /* 0x000fda0003f05270 */
[----:B------:R-:W-:Y:S05]  /*0680*/  @!P0 EXIT ;  /* 0x000000000000894d */ /* 0x000fea0003800000 */
[----:B------:R-:W-:Y:S02]  /*0690*/  ISETP.GE.U32.AND P0, PT, R12, 0x4, PT ;  /* 0x000000040c00780c */ /* 0x000fe40003f06070 */
[----:B------:R-:W-:-:S11]  /*06a0*/  LOP3.LUT R14, R6, 0x3, RZ, 0xc0, !PT ;  /* 0x00000003060e7812 */ /* 0x000fd600078ec0ff */
[----:B------:R-:W-:Y:S05]  /*06b0*/  @!P0 BRA `(.L_x_4) ;  /* 0x0000000000b48947 */ /* 0x000fea0003800000 */
[----:B0-----:R-:W0:Y:S01]  /*06c0*/  LDC.64 R4, c[0x0][0x390] ;  /* 0x0000e400ff047b82 */ /* 0x001e220000000a00 */
[----:B------:R-:W-:Y:S01]  /*06d0*/  IMAD R9, R7, R6, R8 ;  /* 0x0000000607097224 */ /* 0x000fe200078e0208 */
[----:B------:R-:W1:Y:S03]  /*06e0*/  LDCU.64 UR4, c[0x0][0x398] ;  /* 0x00007300ff0477ac */ /* 0x000e660008000a00 */
[----:B0-----:R-:W-:-:S05]  /*06f0*/  IMAD.WIDE R4, R9, 0x4, R4 ;  /* 0x0000000409047825 */ /* 0x001fca00078e0204 */
[----:B------:R-:W2:Y:S02]  /*0700*/  LDG.E R11, desc[UR6][R4.64] ;  /* 0x00000006040b7981 */ /* 0x000ea4000c1e1900 */
[----:B--2---:R-:W-:-:S04]  /*0710*/  ISETP.GE.AND P0, PT, R11, RZ, PT ;  /* 0x000000ff0b00720c */ /* 0x004fc80003f06270 */
[----:B------:R-:W-:-:S13]  /*0720*/  ISETP.GT.OR P0, PT, R9, R0, !P0 ;  /* 0x000000000900720c */ /* 0x000fda0004704670 */
[----:B------:R-:W0:Y:S02]  /*0730*/  @!P0 LDC.64 R2, c[0x0][0x388] ;  /* 0x0000e200ff028b82 */ /* 0x000e240000000a00 */
[----:B0-----:R-:W-:-:S05]  /*0740*/  @!P0 IADD3 R10, P1, PT, R11, R2, RZ ;  /* 0x000000020b0a8210 */ /* 0x001fca0007f3e0ff */
[----:B------:R-:W-:-:S06]  /*0750*/  @!P0 IMAD.X R11, RZ, RZ, R3, P1 ;  /* 0x000000ffff0b8224 */ /* 0x000fcc00008e0603 */
[----:B------:R-:W2:Y:S01]  /*0760*/  @!P0 LDG.E.U8 R11, desc[UR6][R10.64] ;  /* 0x000000060a0b8981 */ /* 0x000ea2000c1e1100 */
[----:B-1----:R-:W-:-:S04]  /*0770*/  IADD3 R2, P1, PT, R9, UR4, RZ ;  /* 0x0000000409027c10 */ /* 0x002fc8000ff3e0ff */
[----:B------:R-:W-:-:S05]  /*0780*/  LEA.HI.X.SX32 R3, R9, UR5, 0x1, P1 ;  /* 0x0000000509037c11 */ /* 0x000fca00088f0eff */
[----:B--2---:R0:W-:Y:S04]  /*0790*/  @!P0 STG.E.U8 desc[UR6][R2.64], R11 ;  /* 0x0000000b02008986 */ /* 0x0041e8000c101106 */
[----:B------:R-:W2:Y:S01]  /*07a0*/  LDG.E R15, desc[UR6][R4.64+0x4] ;  /* 0x00000406040f7981 */ /* 0x000ea2000c1e1900 */
[----:B------:R-:W-:Y:S01]  /*07b0*/  VIADD R13, R9, 0x1 ;  /* 0x00000001090d7836 */ /* 0x000fe20000000000 */
[----:B--2---:R-:W-:-:S04]  /*07c0*/  ISETP.GE.AND P0, PT, R15, RZ, PT ;  /* 0x000000ff0f00720c */ /* 0x004fc80003f06270 */
[----:B------:R-:W-:-:S13]  /*07d0*/  ISETP.GT.OR P0, PT, R13, R0, !P0 ;  /* 0x000000000d00720c */ /* 0x000fda0004704670 */
[----:B------:R-:W1:Y:S02]  /*07e0*/  @!P0 LDC.64 R12, c[0x0][0x388] ;  /* 0x0000e200ff0c8b82 */ /* 0x000e640000000a00 */
[----:B-1----:R-:W-:-:S05]  /*07f0*/  @!P0 IADD3 R12, P1, PT, R15, R12, RZ ;  /* 0x0000000c0f0c8210 */ /* 0x002fca0007f3e0ff */
[----:B------:R-:W-:-:S06]  /*0800*/  @!P0 IMAD.X R13, RZ, RZ, R13, P1 ;  /* 0x000000ffff0d8224 */ /* 0x000fcc00008e060d */
[----:B------:R-:W2:Y:S04]  /*0810*/  @!P0 LDG.E.U8 R13, desc[UR6][R12.64] ;  /* 0x000000060c0d8981 */ /* 0x000ea8000c1e1100 */
[----:B--2---:R1:W-:Y:S04]  /*0820*/  @!P0 STG.E.U8 desc[UR6][R2.64+0x1], R13 ;  /* 0x0000010d02008986 */ /* 0x0043e8000c101106 */
[----:B------:R-:W2:Y:S01]  /*0830*/  LDG.E R15, desc[UR6][R4.64+0x8] ;  /* 0x00000806040f7981 */ /* 0x000ea2000c1e1900 */
[----:B0-----:R-:W-:Y:S01]  /*0840*/  VIADD R11, R9, 0x2 ;  /* 0x00000002090b7836 */ /* 0x001fe20000000000 */
[----:B--2---:R-:W-:-:S04]  /*0850*/  ISETP.GE.AND P0, PT, R15, RZ, PT ;  /* 0x000000ff0f00720c */ /* 0x004fc80003f06270 */
[----:B------:R-:W-:-:S13]  /*0860*/  ISETP.GT.OR P0, PT, R11, R0, !P0 ;  /* 0x000000000b00720c */ /* 0x000fda0004704670 */
[----:B------:R-:W0:Y:S02]  /*0870*/  @!P0 LDC.64 R10, c[0x0][0x388] ;  /* 0x0000e200ff0a8b82 */ /* 0x000e240000000a00 */
[----:B0-----:R-:W-:-:S05]  /*0880*/  @!P0 IADD3 R10, P1, PT, R15, R10, RZ ;  /* 0x0000000a0f0a8210 */ /* 0x001fca0007f3e0ff */
[----:B------:R-:W-:-:S06]  /*0890*/  @!P0 IMAD.X R11, RZ, RZ, R11, P1 ;  /* 0x000000ffff0b8224 */ /* 0x000fcc00008e060b */
[----:B------:R-:W2:Y:S04]  /*08a0*/  @!P0 LDG.E.U8 R11, desc[UR6][R10.64] ;  /* 0x000000060a0b8981 */ /* 0x000ea8000c1e1100 */
[----:B--2---:R1:W-:Y:S04]  /*08b0*/  @!P0 STG.E.U8 desc[UR6][R2.64+0x2], R11 ;  /* 0x0000020b02008986 */ /* 0x0043e8000c101106 */
[----:B------:R-:W2:Y:S01]  /*08c0*/  LDG.E R12, desc[UR6][R4.64+0xc] ;  /* 0x00000c06040c7981 */ /* 0x000ea2000c1e1900 */
[----:B------:R-:W-:Y:S01]  /*08d0*/  VIADD R9, R9, 0x3 ;  /* 0x0000000309097836 */ /* 0x000fe20000000000 */
[----:B------:R-:W-:Y:S01]  /*08e0*/  BSSY.RECONVERGENT B0, `(.L_x_5) ;  /* 0x0000009000007945 */ /* 0x000fe20003800200 */
[----:B--2---:R-:W-:-:S04]  /*08f0*/  ISETP.GE.AND P0, PT, R12, RZ, PT ;  /* 0x000000ff0c00720c */ /* 0x004fc80003f06270 */
[----:B------:R-:W-:-:S13]  /*0900*/  ISETP.GT.OR P0, PT, R9, R0, !P0 ;  /* 0x000000000900720c */ /* 0x000fda0004704670 */
[----:B-1----:R-:W-:Y:S05]  /*0910*/  @P0 BRA `(.L_x_6) ;  /* 0x0000000000140947 */ /* 0x002fea0003800000 */
[----:B------:R-:W0:Y:S02]  /*0920*/  LDCU.64 UR4, c[0x0][0x388] ;  /* 0x00007100ff0477ac */ /* 0x000e240008000a00 */
[----:B0-----:R-:W-:-:S05]  /*0930*/  IADD3 R4, P0, PT, R12, UR4, RZ ;  /* 0x000000040c047c10 */ /* 0x001fca000ff1e0ff */
[----:B------:R-:W-:-:S06]  /*0940*/  IMAD.X R5, RZ, RZ, UR5, P0 ;  /* 0x00000005ff057e24 */ /* 0x000fcc00080e06ff */
[----:B------:R-:W2:Y:S04]  /*0950*/  LDG.E.U8 R5, desc[UR6][R4.64] ;  /* 0x0000000604057981 */ /* 0x000ea8000c1e1100 */
[----:B--2---:R0:W-:Y:S02]  /*0960*/  STG.E.U8 desc[UR6][R2.64+0x3], R5 ;  /* 0x0000030502007986 */ /* 0x0041e4000c101106 */
.L_x_6:
[----:B------:R-:W-:Y:S05]  /*0970*/  BSYNC.RECONVERGENT B0 ;  /* 0x0000000000007941 */ /* 0x000fea0003800200 */
.L_x_5:
[----:B------:R-:W-:-:S07]  /*0980*/  VIADD R8, R8, 0x4 ;  /* 0x0000000408087836 */ /* 0x000fce0000000000 */
.L_x_4:
[----:B------:R-:W-:-:S13]  /*0990*/  ISETP.NE.AND P0, PT, R14, RZ, PT ;  /* 0x000000ff0e00720c */ /* 0x000fda0003f05270 */
[----:B------:R-:W-:Y:S05]  /*09a0*/  @!P0 EXIT ;  /* 0x000000000000894d */ /* 0x000fea0003800000 */
[----:B------:R-:W-:-:S13]  /*09b0*/  ISETP.NE.AND P0, PT, R14, 0x1, PT ;  /* 0x000000010e00780c */ /* 0x000fda0003f05270 */
        /* <DEDUP_REMOVED lines=17> */
[----:B------:R-:W-:Y:S01]  /*0ad0*/  BSSY.RECONVERGENT B0, `(.L_x_8) ;  /* 0x0000009000007945 */ /* 0x000fe20003800200 */
[----:B--2---:R-:W-:-:S04]  /*0ae0*/  ISETP.GE.AND P0, PT, R4, RZ, PT ;  /* 0x000000ff0400720c */ /* 0x004fc80003f06270 */
[----:B------:R-:W-:-:S13]  /*0af0*/  ISETP.GT.OR P0, PT, R9, R0, !P0 ;  /* 0x000000000900720c */ /* 0x000fda0004704670 */
[----:B0-----:R-:W-:Y:S05]  /*0b00*/  @P0 BRA `(.L_x_9) ;  /* 0x0000000000140947 */ /* 0x001fea0003800000 */
[----:B------:R-:W0:Y:S02]  /*0b10*/  LDCU.64 UR4, c[0x0][0x388] ;  /* 0x00007100ff0477ac */ /* 0x000e240008000a00 */
[----:B0-----:R-:W-:-:S05]  /*0b20*/  IADD3 R2, P0, PT, R4, UR4, RZ ;  /* 0x0000000404027c10 */ /* 0x001fca000ff1e0ff */
[----:B------:R-:W-:-:S06]  /*0b30*/  IMAD.X R3, RZ, RZ, UR5, P0 ;  /* 0x00000005ff037e24 */ /* 0x000fcc00080e06ff */
[----:B------:R-:W2:Y:S04]  /*0b40*/  LDG.E.U8 R3, desc[UR6][R2.64] ;  /* 0x0000000602037981 */ /* 0x000ea8000c1e1100 */
[----:B--2---:R0:W-:Y:S02]  /*0b50*/  STG.E.U8 desc[UR6][R10.64+0x1], R3 ;  /* 0x000001030a007986 */ /* 0x0041e4000c101106 */
.L_x_9:
[----:B------:R-:W-:Y:S05]  /*0b60*/  BSYNC.RECONVERGENT B0 ;  /* 0x0000000000007941 */ /* 0x000fea0003800200 */
.L_x_8:
[----:B------:R-:W-:-:S07]  /*0b70*/  VIADD R8, R8, 0x2 ;  /* 0x0000000208087836 */ /* 0x000fce0000000000 */
.L_x_7:
[----:B0-----:R-:W-:-:S04]  /*0b80*/  LOP3.LUT R2, R6, 0x1, RZ, 0xc0, !PT ;  /* 0x0000000106027812 */ /* 0x001fc800078ec0ff */
[----:B------:R-:W-:-:S13]  /*0b90*/  ISETP.NE.U32.AND P0, PT, R2, 0x1, PT ;  /* 0x000000010200780c */ /* 0x000fda0003f05070 */
[----:B------:R-:W-:Y:S05]  /*0ba0*/  @P0 EXIT ;  /* 0x000000000000094d */ /* 0x000fea0003800000 */
[----:B------:R-:W0:Y:S01]  /*0bb0*/  LDC.64 R2, c[0x0][0x390] ;  /* 0x0000e400ff027b82 */ /* 0x000e220000000a00 */
[----:B------:R-:W-:-:S04]  /*0bc0*/  IMAD R7, R7, R6, R8 ;  /* 0x0000000607077224 */ /* 0x000fc800078e0208 */
[----:B0-----:R-:W-:-:S06]  /*0bd0*/  IMAD.WIDE R2, R7, 0x4, R2 ;  /* 0x0000000407027825 */ /* 0x001fcc00078e0202 */
[----:B------:R-:W2:Y:S02]  /*0be0*/  LDG.E R2, desc[UR6][R2.64] ;  /* 0x0000000602027981 */ /* 0x000ea4000c1e1900 */
[----:B--2---:R-:W-:-:S04]  /*0bf0*/  ISETP.GE.AND P0, PT, R2, RZ, PT ;  /* 0x000000ff0200720c */ /* 0x004fc80003f06270 */
[----:B------:R-:W-:-:S13]  /*0c00*/  ISETP.GT.OR P0, PT, R7, R0, !P0 ;  /* 0x000000000700720c */ /* 0x000fda0004704670 */
[----:B------:R-:W-:Y:S05]  /*0c10*/  @P0 EXIT ;  /* 0x000000000000094d */ /* 0x000fea0003800000 */
[----:B------:R-:W0:Y:S02]  /*0c20*/  LDCU.64 UR4, c[0x0][0x388] ;  /* 0x00007100ff0477ac */ /* 0x000e240008000a00 */
[----:B0-----:R-:W-:-:S05]  /*0c30*/  IADD3 R2, P0, PT, R2, UR4, RZ ;  /* 0x0000000402027c10 */ /* 0x001fca000ff1e0ff */
[----:B------:R-:W-:Y:S01]  /*0c40*/  IMAD.X R3, RZ, RZ, UR5, P0 ;  /* 0x00000005ff037e24 */ /* 0x000fe200080e06ff */
[----:B------:R-:W0:Y:S05]  /*0c50*/  LDCU.64 UR4, c[0x0][0x398] ;  /* 0x00007300ff0477ac */ /* 0x000e2a0008000a00 */
[----:B------:R-:W2:Y:S01]  /*0c60*/  LDG.E.U8 R3, desc[UR6][R2.64] ;  /* 0x0000000602037981 */ /* 0x000ea2000c1e1100 */
[----:B0-----:R-:W-:-:S04]  /*0c70*/  IADD3 R4, P0, PT, R7, UR4, RZ ;  /* 0x0000000407047c10 */ /* 0x001fc8000ff1e0ff */
[----:B------:R-:W-:-:S05]  /*0c80*/  LEA.HI.X.SX32 R5, R7, UR5, 0x1, P0 ;  /* 0x0000000507057c11 */ /* 0x000fca00080f0eff */
[----:B--2---:R-:W-:Y:S01]  /*0c90*/  STG.E.U8 desc[UR6][R4.64], R3 ;  /* 0x0000000304007986 */ /* 0x004fe2000c101106 */
[----:B------:R-:W-:Y:S05]  /*0ca0*/  EXIT ;  /* 0x000000000000794d */ /* 0x000fea0003800000 */
.L_x_10:
[----:B------:R-:W-:-:S00]  /*0cb0*/  BRA `(.L_x_10) ;  /* 0xfffffffc00fc7947 */ /* 0x000fc0000383ffff */
[----:B------:R-:W-:-:S00]  /*0cc0*/  NOP ;  /* 0x0000000000007918 */ /* 0x000fc00000000000 */
        /* <DEDUP_REMOVED lines=11> */
.L_x_56:


//--------------------- .text._Z12genNumbCodoniiPiS_ --------------------------
	.section	.text._Z12genNumbCodoniiPiS_,"ax",@progbits
	.align	128
        .global         _Z12genNumbCodoniiPiS_
        .type           _Z12genNumbCodoniiPiS_,@function
        .size           _Z12genNumbCodoniiPiS_,(.L_x_57 - _Z12genNumbCodoniiPiS_)
        .other          _Z12genNumbCodoniiPiS_,@"STO_CUDA_ENTRY STV_DEFAULT"
_Z12genNumbCodoniiPiS_:
.text._Z12genNumbCodoniiPiS_:
[----:B------:R-:W-:Y:S08]  /*0000*/  LDC R1, c[0x0][0x37c] ;  /* 0x0000df00ff017b82 */ /* 0x000ff00000000800 */
[----:B------:R-:W0:Y:S02]  /*0010*/  LDC R4, c[0x0][0x384] ;  /* 0x0000e100ff047b82 */ /* 0x000e240000000800 */
[----:B0-----:R-:W-:-:S13]  /*0020*/  ISETP.GE.AND P0, PT, R4, 0x1, PT ;  /* 0x000000010400780c */ /* 0x001fda0003f06270 */
[----:B------:R-:W-:Y:S05]  /*0030*/  @!P0 EXIT ;  /* 0x000000000000894d */ /* 0x000fea0003800000 */
[----:B------:R-:W-:Y:S01]  /*0040*/  FFMA R0, RZ, 1.4426950216293334961, RZ ;  /* 0x3fb8aa3bff007823 */ /* 0x000fe200000000ff */
[----:B------:R-:W-:Y:S01]  /*0050*/  HFMA2 R10, -RZ, RZ, 0.64013671875, -15.109375 ;  /* 0x391fcb8eff0a7431 */ /* 0x000fe200000001ff */
[----:B------:R-:W0:Y:S01]  /*0060*/  S2UR UR6, SR_CTAID.X ;  /* 0x00000000000679c3 */ /* 0x000e220000002500 */
[----:B------:R-:W1:Y:S01]  /*0070*/  LDCU.64 UR4, c[0x0][0x358] ;  /* 0x00006b00ff0477ac */ /* 0x000e620008000a00 */
[----:B------:R-:W-:-:S04]  /*0080*/  FADD R0, RZ, R0 ;  /* 0x00000000ff007221 */ /* 0x000fc80000000000 */
[----:B------:R-:W-:Y:S02]  /*0090*/  FFMA R0, RZ, RZ, R0 ;  /* 0x000000ffff007223 */ /* 0x000fe40000000000 */
[----:B------:R-:W0:Y:S02]  /*00a0*/  LDC R16, c[0x0][0x360] ;  /* 0x0000d800ff107b82 */ /* 0x000e240000000800 */
[----:B------:R-:W-:-:S04]  /*00b0*/  FFMA R3, RZ, RZ, R0 ;  /* 0x000000ffff037223 */ /* 0x000fc80000000000 */
[----:B------:R-:W-:-:S04]  /*00c0*/  FADD R5, R3, 2 ;  /* 0x4000000003057421 */ /* 0x000fc80000000000 */
[C---:B------:R-:W-:Y:S01]  /*00d0*/  FMUL R2, R5.reuse, 2 ;  /* 0x4000000005027820 */ /* 0x040fe20000400000 */
[C---:B------:R-:W-:Y:S01]  /*00e0*/  FMUL R0, R5.reuse, 1 ;  /* 0x3f80000005007820 */ /* 0x040fe20000400000 */
[----:B------:R-:W-:Y:S02]  /*00f0*/  FADD R6, R5, -2 ;  /* 0xc000000005067421 */ /* 0x000fe40000000000 */
[----:B------:R-:W2:Y:S01]  /*0100*/  FRND R7, R2 ;  /* 0x0000000200077307 */ /* 0x000ea20000201000 */
[----:B------:R-:W-:Y:S01]  /*0110*/  FSETP.GEU.AND P2, PT, R2, RZ, PT ;  /* 0x000000ff0200720b */ /* 0x000fe20003f4e000 */
[----:B------:R-:W-:Y:S01]  /*0120*/  FADD R6, R3, -R6 ;  /* 0x8000000603067221 */ /* 0x000fe20000000000 */
[C---:B------:R-:W-:Y:S01]  /*0130*/  FFMA R3, R5.reuse, 2, -R2 ;  /* 0x4000000005037823 */ /* 0x040fe20000000802 */
[----:B------:R-:W-:-:S03]  /*0140*/  FADD R5, R5, -R0 ;  /* 0x8000000005057221 */ /* 0x000fc60000000000 */
[C---:B------:R-:W-:Y:S01]  /*0150*/  FFMA R3, R6.reuse, 2, R3 ;  /* 0x4000000006037823 */ /* 0x040fe20000000003 */
[----:B------:R-:W3:Y:S01]  /*0160*/  FRND R9, R0 ;  /* 0x0000000000097307 */ /* 0x000ee20000201000 */
[----:B------:R-:W-:Y:S01]  /*0170*/  FADD R6, R6, R5 ;  /* 0x0000000506067221 */ /* 0x000fe20000000000 */
[----:B--2---:R-:W-:-:S06]  /*0180*/  FADD R8, R2, -R7 ;  /* 0x8000000702087221 */ /* 0x004fcc0000000000 */
[----:B------:R-:W2:Y:S01]  /*0190*/  F2I.NTZ R5, R2 ;  /* 0x0000000200057305 */ /* 0x000ea20000203100 */
[----:B------:R-:W-:Y:S01]  /*01a0*/  FSETP.GT.AND P0, PT, R7, RZ, PT ;  /* 0x000000ff0700720b */ /* 0x000fe20003f04000 */
[----:B------:R-:W-:Y:S01]  /*01b0*/  FADD R3, R3, R8 ;  /* 0x0000000803037221 */ /* 0x000fe20000000000 */
[----:B---3--:R-:W-:-:S03]  /*01c0*/  FADD R11, R0, -R9 ;  /* 0x80000009000b7221 */ /* 0x008fc60000000000 */
[----:B------:R-:W-:Y:S01]  /*01d0*/  FFMA R8, R3, R10, 0.0013391353422775864601 ;  /* 0x3aaf85ed03087423 */ /* 0x000fe2000000000a */
[----:B------:R-:W-:Y:S01]  /*01e0*/  FSETP.GT.AND P1, PT, R9, RZ, PT ;  /* 0x000000ff0900720b */ /* 0x000fe20003f24000 */
[----:B------:R-:W3:Y:S01]  /*01f0*/  F2I.NTZ R7, R0 ;  /* 0x0000000000077305 */ /* 0x000ee20000203100 */
[----:B------:R-:W-:Y:S01]  /*0200*/  FADD R11, R6, R11 ;  /* 0x0000000b060b7221 */ /* 0x000fe20000000000 */
[----:B------:R-:W-:Y:S01]  /*0210*/  FFMA R8, R3, R8, 0.0096188392490148544312 ;  /* 0x3c1d985603087423 */ /* 0x000fe20000000008 */
[----:B------:R-:W0:Y:S01]  /*0220*/  S2R R9, SR_TID.X ;  /* 0x0000000000097919 */ /* 0x000e220000002100 */
[----:B------:R-:W-:Y:S01]  /*0230*/  SEL R14, RZ, 0x83000000, P1 ;  /* 0x83000000ff0e7807 */ /* 0x000fe20000800000 */
[----:B------:R-:W-:Y:S01]  /*0240*/  FFMA R6, R11, R10, 0.0013391353422775864601 ;  /* 0x3aaf85ed0b067423 */ /* 0x000fe2000000000a */
[----:B------:R-:W-:Y:S01]  /*0250*/  FFMA R8, R3, R8, 0.055503588169813156128 ;  /* 0x3d6357bb03087423 */ /* 0x000fe20000000008 */
[----:B------:R-:W-:Y:S02]  /*0260*/  FSETP.GT.AND P1, PT, |R2|, 152, PT ;  /* 0x431800000200780b */ /* 0x000fe40003f24200 */
[----:B------:R-:W-:Y:S01]  /*0270*/  FFMA R6, R11, R6, 0.0096188392490148544312 ;  /* 0x3c1d98560b067423 */ /* 0x000fe20000000006 */
[----:B------:R-:W-:-:S03]  /*0280*/  FFMA R8, R3, R8, 0.24022644758224487305 ;  /* 0x3e75fdec03087423 */ /* 0x000fc60000000008 */
[----:B------:R-:W-:Y:S01]  /*0290*/  FFMA R10, R11, R6, 0.055503588169813156128 ;  /* 0x3d6357bb0b0a7423 */ /* 0x000fe20000000006 */
[----:B------:R-:W-:Y:S01]  /*02a0*/  FFMA R8, R3, R8, 0.69314718246459960938 ;  /* 0x3f31721803087423 */ /* 0x000fe20000000008 */
[----:B------:R-:W-:Y:S02]  /*02b0*/  SEL R6, RZ, 0x83000000, P0 ;  /* 0x83000000ff067807 */ /* 0x000fe40000000000 */
[----:B------:R-:W-:Y:S01]  /*02c0*/  FFMA R12, R11, R10, 0.24022644758224487305 ;  /* 0x3e75fdec0b0c7423 */ /* 0x000fe2000000000a */
[----:B------:R-:W-:Y:S01]  /*02d0*/  FFMA R8, R3, R8, 1 ;  /* 0x3f80000003087423 */ /* 0x000fe20000000008 */
[----:B------:R-:W-:Y:S02]  /*02e0*/  IADD3 R3, PT, PT, R6, 0x7f000000, RZ ;  /* 0x7f00000006037810 */ /* 0x000fe40007ffe0ff */
[----:B------:R-:W-:Y:S01]  /*02f0*/  FFMA R12, R11, R12, 0.69314718246459960938 ;  /* 0x3f3172180b0c7423 */ /* 0x000fe2000000000c */
[----:B------:R-:W-:Y:S02]  /*0300*/  FSETP.GT.AND P0, PT, |R0|, 152, PT ;  /* 0x431800000000780b */ /* 0x000fe40003f04200 */
[----:B--2---:R-:W-:Y:S01]  /*0310*/  LEA R10, R5, -R6, 0x17 ;  /* 0x80000006050a7211 */ /* 0x004fe200078eb8ff */
[----:B------:R-:W-:Y:S01]  /*0320*/  FMUL R3, R8, R3 ;  /* 0x0000000308037220 */ /* 0x000fe20000400000 */
[----:B------:R-:W-:Y:S01]  /*0330*/  IADD3 R5, PT, PT, R14, 0x7f000000, RZ ;  /* 0x7f0000000e057810 */ /* 0x000fe20007ffe0ff */
[----:B------:R-:W-:Y:S01]  /*0340*/  FFMA R12, R11, R12, 1 ;  /* 0x3f8000000b0c7423 */ /* 0x000fe2000000000c */
[----:B---3--:R-:W-:Y:S01]  /*0350*/  LEA R6, R7, -R14, 0x17 ;  /* 0x8000000e07067211 */ /* 0x008fe200078eb8ff */
[----:B------:R-:W-:Y:S01]  /*0360*/  FMUL R10, R3, R10 ;  /* 0x0000000a030a7220 */ /* 0x000fe20000400000 */
[----:B------:R-:W2:Y:S01]  /*0370*/  LDC R7, c[0x0][0x380] ;  /* 0x0000e000ff077b82 */ /* 0x000ea20000000800 */
[----:B------:R-:W-:Y:S01]  /*0380*/  FMUL R5, R12, R5 ;  /* 0x000000050c057220 */ /* 0x000fe20000400000 */
[----:B------:R-:W-:-:S02]  /*0390*/  @P1 FSEL R10, RZ, +INF , !P2 ;  /* 0x7f800000ff0a1808 */ /* 0x000fc40005000000 */
[----:B------:R-:W-:Y:S01]  /*03a0*/  FSETP.GEU.AND P1, PT, R0, RZ, PT ;  /* 0x000000ff0000720b */ /* 0x000fe20003f2e000 */
[----:B------:R-:W-:Y:S01]  /*03b0*/  FMUL R2, R5, R6 ;  /* 0x0000000605027220 */ /* 0x000fe20000400000 */
[----:B------:R-:W-:Y:S01]  /*03c0*/  IADD3 R3, PT, PT, -R4, RZ, RZ ;  /* 0x000000ff04037210 */ /* 0x000fe20007ffe1ff */
[----:B------:R3:W4:Y:S01]  /*03d0*/  F2I.TRUNC.NTZ R0, R10 ;  /* 0x0000000a00007305 */ /* 0x000722000020f100 */
[----:B------:R-:W-:Y:S01]  /*03e0*/  @P0 FSEL R2, RZ, +INF , !P1 ;  /* 0x7f800000ff020808 */ /* 0x000fe20004800000 */
[----:B0-----:R-:W-:Y:S01]  /*03f0*/  IMAD R5, R16, UR6, R9 ;  /* 0x0000000610057c24 */ /* 0x001fe2000f8e0209 */
[----:B------:R-:W-:-:S03]  /*0400*/  ISETP.GE.AND P0, PT, R3, RZ, PT ;  /* 0x000000ff0300720c */ /* 0x000fc60003f06270 */
[----:B------:R-:W-:Y:S02]  /*0410*/  IMAD R5, R5, R4, RZ ;  /* 0x0000000405057224 */ /* 0x000fe400078e02ff */
[----:B------:R-:W0:Y:S01]  /*0420*/  F2I.TRUNC.NTZ R2, R2 ;  /* 0x0000000200027305 */ /* 0x000e22000020f100 */
[----:B--2---:R-:W-:-:S07]  /*0430*/  IMAD R4, R4, R7, -0x2 ;  /* 0xfffffffe04047424 */ /* 0x004fce00078e0207 */
[----:B01-34-:R-:W-:Y:S05]  /*0440*/  @P0 BRA `(.L_x_11) ;  /* 0x0000000400480947 */ /* 0x01bfea0003800000 */
[----:B------:R-:W-:Y:S02]  /*0450*/  IADD3 R6, PT, PT, -R3, RZ, RZ ;  /* 0x000000ff03067210 */ /* 0x000fe40007ffe1ff */
[----:B------:R-:W-:Y:S02]  /*0460*/  PLOP3.LUT P0, PT, PT, PT, PT, 0x80, 0x8 ;  /* 0x000000000008781c */ /* 0x000fe40003f0f070 */
[----:B------:R-:W-:-:S13]  /*0470*/  ISETP.GT.AND P1, PT, R6, 0x3, PT ;  /* 0x000000030600780c */ /* 0x000fda0003f24270 */
[----:B------:R-:W-:Y:S05]  /*0480*/  @!P1 BRA `(.L_x_12) ;  /* 0x0000000000c09947 */ /* 0x000fea0003800000 */
[----:B------:R-:W-:-:S13]  /*0490*/  PLOP3.LUT P0, PT, PT, PT, PT, 0x8, 0x80 ;  /* 0x000000000080781c */ /* 0x000fda0003f0e170 */
.L_x_13:
[----:B------:R-:W-:-:S13]  /*04a0*/  ISETP.GT.AND P2, PT, R5, R4, PT ;  /* 0x000000040500720c */ /* 0x000fda0003f44270 */
[----:B------:R-:W0:Y:S01]  /*04b0*/  @!P2 LDC.64 R6, c[0x0][0x388] ;  /* 0x0000e200ff06ab82 */ /* 0x000e220000000a00 */
[----:B------:R-:W-:-:S07]  /*04c0*/  IADD3 R17, PT, PT, R5, 0x1, RZ ;  /* 0x0000000105117810 */ /* 0x000fce0007ffe0ff */
[----:B------:R-:W1:Y:S01]  /*04d0*/  @!P2 LDC.64 R8, c[0x0][0x390] ;  /* 0x0000e400ff08ab82 */ /* 0x000e620000000a00 */
[----:B0-----:R-:W-:-:S06]  /*04e0*/  @!P2 IMAD.WIDE R6, R5, 0x4, R6 ;  /* 0x000000040506a825 */ /* 0x001fcc00078e0206 */
[----:B------:R-:W2:Y:S01]  /*04f0*/  @!P2 LDG.E R7, desc[UR4][R6.64] ;  /* 0x000000040607a981 */ /* 0x000ea2000c1e1900 */
[----:B------:R-:W-:Y:S01]  /*0500*/  ISETP.GT.AND P1, PT, R17, R4, PT ;  /* 0x000000041100720c */ /* 0x000fe20003f24270 */
[----:B-1----:R-:W-:-:S12]  /*0510*/  @!P2 IMAD.WIDE R8, R5, 0x4, R8 ;  /* 0x000000040508a825 */ /* 0x002fd800078e0208 */
[----:B------:R-:W0:Y:S02]  /*0520*/  @!P1 LDC.64 R10, c[0x0][0x388] ;  /* 0x0000e200ff0a9b82 */ /* 0x000e240000000a00 */
[----:B0-----:R-:W-:-:S04]  /*0530*/  @!P1 IMAD.WIDE R10, R17, 0x4, R10 ;  /* 0x00000004110a9825 */ /* 0x001fc800078e020a */
[----:B--2---:R-:W-:-:S04]  /*0540*/  @!P2 IMAD R12, R0, R7, RZ ;  /* 0x00000007000ca224 */ /* 0x004fc800078e02ff */
[----:B------:R-:W-:-:S05]  /*0550*/  @!P2 IMAD R12, R2, R7, R12 ;  /* 0x00000007020ca224 */ /* 0x000fca00078e020c */
[----:B------:R-:W-:Y:S02]  /*0560*/  @!P2 IADD3 R15, PT, PT, R7, R12, RZ ;  /* 0x0000000c070fa210 */ /* 0x000fe40007ffe0ff */
[----:B------:R-:W-:Y:S01]  /*0570*/  IADD3 R19, PT, PT, R5, 0x2, RZ ;  /* 0x0000000205137810 */ /* 0x000fe20007ffe0ff */
[----:B------:R-:W0:Y:S02]  /*0580*/  @!P1 LDC.64 R6, c[0x0][0x390] ;  /* 0x0000e400ff069b82 */ /* 0x000e240000000a00 */
[----:B------:R1:W-:Y:S04]  /*0590*/  @!P2 STG.E desc[UR4][R8.64], R15 ;  /* 0x0000000f0800a986 */ /* 0x0003e8000c101904 */
[----:B------:R-:W2:Y:S01]  /*05a0*/  @!P1 LDG.E R11, desc[UR4][R10.64] ;  /* 0x000000040a0b9981 */ /* 0x000ea2000c1e1900 */
[----:B------:R-:W-:-:S13]  /*05b0*/  ISETP.GT.AND P2, PT, R19, R4, PT ;  /* 0x000000041300720c */ /* 0x000fda0003f44270 */
[----:B------:R-:W3:Y:S01]  /*05c0*/  @!P2 LDC.64 R12, c[0x0][0x388] ;  /* 0x0000e200ff0cab82 */ /* 0x000ee20000000a00 */
[----:B0-----:R-:W-:Y:S01]  /*05d0*/  @!P1 IMAD.WIDE R6, R17, 0x4, R6 ;  /* 0x0000000411069825 */ /* 0x001fe200078e0206 */
[----:B------:R-:W-:-:S06]  /*05e0*/  IADD3 R21, PT, PT, R5, 0x3, RZ ;  /* 0x0000000305157810 */ /* 0x000fcc0007ffe0ff */
[----:B-1----:R-:W0:Y:S01]  /*05f0*/  @!P2 LDC.64 R8, c[0x0][0x390] ;  /* 0x0000e400ff08ab82 */ /* 0x002e220000000a00 */
[----:B---3--:R-:W-:-:S04]  /*0600*/  @!P2 IMAD.WIDE R12, R19, 0x4, R12 ;  /* 0x00000004130ca825 */ /* 0x008fc800078e020c */
[----:B--2---:R-:W-:-:S04]  /*0610*/  @!P1 IMAD R14, R0, R11, RZ ;  /* 0x0000000b000e9224 */ /* 0x004fc800078e02ff */
[----:B------:R-:W-:-:S05]  /*0620*/  @!P1 IMAD R14, R2, R11, R14 ;  /* 0x0000000b020e9224 */ /* 0x000fca00078e020e */
[----:B------:R-:W-:-:S05]  /*0630*/  @!P1 IADD3 R17, PT, PT, R11, R14, RZ ;  /* 0x0000000e0b119210 */ /* 0x000fca0007ffe0ff */
[----:B------:R1:W-:Y:S04]  /*0640*/  @!P1 STG.E desc[UR4][R6.64], R17 ;  /* 0x0000001106009986 */ /* 0x0003e8000c101904 */
[----:B------:R-:W2:Y:S01]  /*0650*/  @!P2 LDG.E R13, desc[UR4][R12.64] ;  /* 0x000000040c0da981 */ /* 0x000ea2000c1e1900 */
[----:B------:R-:W-:Y:S01]  /*0660*/  ISETP.GT.AND P1, PT, R21, R4, PT ;  /* 0x000000041500720c */ /* 0x000fe20003f24270 */
[----:B0-----:R-:W-:-:S12]  /*0670*/  @!P2 IMAD.WIDE R8, R19, 0x4, R8 ;  /* 0x000000041308a825 */ /* 0x001fd800078e0208 */
[----:B------:R-:W0:Y:S08]  /*0680*/  @!P1 LDC.64 R10, c[0x0][0x388] ;  /* 0x0000e200ff0a9b82 */ /* 0x000e300000000a00 */
[----:B-1----:R-:W1:Y:S01]  /*0690*/  @!P1 LDC.64 R6, c[0x0][0x390] ;  /* 0x0000e400ff069b82 */ /* 0x002e620000000a00 */
[----:B0-----:R-:W-:-:S04]  /*06a0*/  @!P1 IMAD.WIDE R10, R21, 0x4, R10 ;  /* 0x00000004150a9825 */ /* 0x001fc800078e020a */
[----:B--2---:R-:W-:-:S04]  /*06b0*/  @!P2 IMAD R14, R0, R13, RZ ;  /* 0x0000000d000ea224 */ /* 0x004fc800078e02ff */
[----:B------:R-:W-:-:S05]  /*06c0*/  @!P2 IMAD R14, R2, R13, R14 ;  /* 0x0000000d020ea224 */ /* 0x000fca00078e020e */
[----:B------:R-:W-:-:S05]  /*06d0*/  @!P2 IADD3 R15, PT, PT, R13, R14, RZ ;  /* 0x0000000e0d0fa210 */ /* 0x000fca0007ffe0ff */
[----:B------:R0:W-:Y:S04]  /*06e0*/  @!P2 STG.E desc[UR4][R8.64], R15 ;  /* 0x0000000f0800a986 */ /* 0x0001e8000c101904 */
[----:B------:R-:W2:Y:S01]  /*06f0*/  @!P1 LDG.E R11, desc[UR4][R10.64] ;  /* 0x000000040a0b9981 */ /* 0x000ea2000c1e1900 */
[----:B-1----:R-:W-:Y:S01]  /*0700*/  @!P1 IMAD.WIDE R6, R21, 0x4, R6 ;  /* 0x0000000415069825 */ /* 0x002fe200078e0206 */
[----:B------:R-:W-:Y:S02]  /*0710*/  IADD3 R3, PT, PT, R3, 0x4, RZ ;  /* 0x0000000403037810 */ /* 0x000fe40007ffe0ff */
[----:B------:R-:W-:Y:S01]  /*0720*/  IADD3 R5, PT, PT, R5, 0x4, RZ ;  /* 0x0000000405057810 */ /* 0x000fe20007ffe0ff */
[----:B--2---:R-:W-:-:S04]  /*0730*/  @!P1 IMAD R12, R0, R11, RZ ;  /* 0x0000000b000c9224 */ /* 0x004fc800078e02ff */
[----:B------:R-:W-:-:S05]  /*0740*/  @!P1 IMAD R12, R2, R11, R12 ;  /* 0x0000000b020c9224 */ /* 0x000fca00078e020c */
[----:B------:R-:W-:-:S05]  /*0750*/  @!P1 IADD3 R13, PT, PT, R11, R12, RZ ;  /* 0x0000000c0b0d9210 */ /* 0x000fca0007ffe0ff */
[----:B------:R0:W-:Y:S01]  /*0760*/  @!P1 STG.E desc[UR4][R6.64], R13 ;  /* 0x0000000d06009986 */ /* 0x0001e2000c101904 */
[----:B------:R-:W-:-:S13]  /*0770*/  ISETP.GE.AND P1, PT, R3, -0x3, PT ;  /* 0xfffffffd0300780c */ /* 0x000fda0003f26270 */
[----:B0-----:R-:W-:Y:S05]  /*0780*/  @!P1 BRA `(.L_x_13) ;  /* 0xfffffffc00449947 */ /* 0x001fea000383ffff */
.L_x_12:
[----:B------:R-:W-:-:S04]  /*0790*/  IADD3 R6, PT, PT, -R3, RZ, RZ ;  /* 0x000000ff03067210 */ /* 0x000fc80007ffe1ff */
[----:B------:R-:W-:-:S13]  /*07a0*/  ISETP.GT.AND P1, PT, R6, 0x1, PT ;  /* 0x000000010600780c */ /* 0x000fda0003f24270 */
[----:B------:R-:W-:Y:S05]  /*07b0*/  @!P1 BRA `(.L_x_14) ;  /* 0x0000000000649947 */ /* 0x000fea0003800000 */
        /* <DEDUP_REMOVED lines=13> */
[----:B------:R-:W0:Y:S03]  /*0890*/  @!P1 LDC.64 R6, c[0x0][0x390] ;  /* 0x0000e400ff069b82 */ /* 0x000e260000000a00 */
[----:B------:R1:W-:Y:S04]  /*08a0*/  @!P0 STG.E desc[UR4][R8.64], R5 ;  /* 0x0000000508008986 */ /* 0x0003e8000c101904 */
[----:B------:R-:W2:Y:S01]  /*08b0*/  @!P1 LDG.E R11, desc[UR4][R10.64] ;  /* 0x000000040a0b9981 */ /* 0x000ea2000c1e1900 */
[----:B------:R-:W-:-:S02]  /*08c0*/  IADD3 R3, PT, PT, R3, 0x1, RZ ;  /* 0x0000000103037810 */ /* 0x000fc40007ffe0ff */
[----:B------:R-:W-:Y:S02]  /*08d0*/  PLOP3.LUT P0, PT, PT, PT, PT, 0x8, 0x80 ;  /* 0x000000000080781c */ /* 0x000fe40003f0e170 */
[----:B------:R-:W-:Y:S02]  /*08e0*/  IADD3 R3, PT, PT, R3, 0x1, RZ ;  /* 0x0000000103037810 */ /* 0x000fe40007ffe0ff */
[C---:B-1----:R-:W-:Y:S01]  /*08f0*/  IADD3 R5, PT, PT, R15.reuse, 0x1, RZ ;  /* 0x000000010f057810 */ /* 0x042fe20007ffe0ff */
[----:B0-----:R-:W-:-:S04]  /*0900*/  @!P1 IMAD.WIDE R6, R15, 0x4, R6 ;  /* 0x000000040f069825 */ /* 0x001fc800078e0206 */
[----:B--2---:R-:W-:-:S04]  /*0910*/  @!P1 IMAD R12, R0, R11, RZ ;  /* 0x0000000b000c9224 */ /* 0x004fc800078e02ff */
[----:B------:R-:W-:-:S05]  /*0920*/  @!P1 IMAD R12, R2, R11, R12 ;  /* 0x0000000b020c9224 */ /* 0x000fca00078e020c */
[----:B------:R-:W-:-:S05]  /*0930*/  @!P1 IADD3 R13, PT, PT, R11, R12, RZ ;  /* 0x0000000c0b0d9210 */ /* 0x000fca0007ffe0ff */
[----:B------:R0:W-:Y:S02]  /*0940*/  @!P1 STG.E desc[UR4][R6.64], R13 ;  /* 0x0000000d06009986 */ /* 0x0001e4000c101904 */
.L_x_14:
[----:B------:R-:W-:-:S13]  /*0950*/  ISETP.NE.OR P0, PT, R3, RZ, P0 ;  /* 0x000000ff0300720c */ /* 0x000fda0000705670 */
[----:B------:R-:W-:Y:S05]  /*0960*/  @!P0 EXIT ;  /* 0x000000000000894d */ /* 0x000fea0003800000 */
.L_x_11:
[----:B------:R-:W-:-:S13]  /*0970*/  ISETP.GT.AND P0, PT, R5, R4, PT ;  /* 0x000000040500720c */ /* 0x000fda0003f04270 */
[----:B0-----:R-:W0:Y:S08]  /*0980*/  @!P0 LDC.64 R6, c[0x0][0x388] ;  /* 0x0000e200ff068b82 */ /* 0x001e300000000a00 */
[----:B------:R-:W1:Y:S01]  /*0990*/  @!P0 LDC.64 R8, c[0x0][0x390] ;  /* 0x0000e400ff088b82 */ /* 0x000e620000000a00 */
[----:B0-----:R-:W-:-:S06]  /*09a0*/  @!P0 IMAD.WIDE R6, R5, 0x4, R6 ;  /* 0x0000000405068825 */ /* 0x001fcc00078e0206 */
[----:B------:R-:W2:Y:S01]  /*09b0*/  @!P0 LDG.E R7, desc[UR4][R6.64] ;  /* 0x0000000406078981 */ /* 0x000ea2000c1e1900 */
[----:B------:R-:W-:Y:S01]  /*09c0*/  IADD3 R3, PT, PT, R3, 0x1, RZ ;  /* 0x0000000103037810 */ /* 0x000fe20007ffe0ff */
[C---:B-1----:R-:W-:Y:S01]  /*09d0*/  @!P0 IMAD.WIDE R8, R5.reuse, 0x4, R8 ;  /* 0x0000000405088825 */ /* 0x042fe200078e0208 */
[----:B------:R-:W-:-:S03]  /*09e0*/  IADD3 R5, PT, PT, R5, 0x1, RZ ;  /* 0x0000000105057810 */ /* 0x000fc60007ffe0ff */
[----:B--2---:R-:W-:-:S04]  /*09f0*/  @!P0 IMAD R10, R0, R7, RZ ;  /* 0x00000007000a8224 */ /* 0x004fc800078e02ff */
[----:B------:R-:W-:-:S05]  /*0a00*/  @!P0 IMAD R10, R2, R7, R10 ;  /* 0x00000007020a8224 */ /* 0x000fca00078e020a */
[----:B------:R-:W-:-:S05]  /*0a10*/  @!P0 IADD3 R11, PT, PT, R7, R10, RZ ;  /* 0x0000000a070b8210 */ /* 0x000fca0007ffe0ff */
[----:B------:R1:W-:Y:S01]  /*0a20*/  @!P0 STG.E desc[UR4][R8.64], R11 ;  /* 0x0000000b08008986 */ /* 0x0003e2000c101904 */
[----:B------:R-:W-:-:S13]  /*0a30*/  ISETP.NE.AND P0, PT, R3, RZ, PT ;  /* 0x000000ff0300720c */ /* 0x000fda0003f05270 */
[----:B-1----:R-:W-:Y:S05]  /*0a40*/  @P0 BRA `(.L_x_11) ;  /* 0xfffffffc00c80947 */ /* 0x002fea000383ffff */
[----:B------:R-:W-:Y:S05]  /*0a50*/  EXIT ;  /* 0x000000000000794d */ /* 0x000fea0003800000 */
.L_x_15:
        /* <DEDUP_REMOVED lines=10> */
.L_x_57:


//--------------------- .text._Z9mapToNumbiiPcPi  --------------------------
	.section	.text._Z9mapToNumbiiPcPi,"ax",@progbits
	.align	128
        .global         _Z9mapToNumbiiPcPi
        .type           _Z9mapToNumbiiPcPi,@function
        .size           _Z9mapToNumbiiPcPi,(.L_x_58 - _Z9mapToNumbiiPcPi)
        .other          _Z9mapToNumbiiPcPi,@"STO_CUDA_ENTRY STV_DEFAULT"
_Z9mapToNumbiiPcPi:
.text._Z9mapToNumbiiPcPi:
[----:B------:R-:W-:Y:S01]  /*0000*/  LDC R1, c[0x0][0x37c] ;  /* 0x0000df00ff017b82 */ /* 0x000fe20000000800 */
[----:B------:R-:W0:Y:S07]  /*0010*/  S2R R0, SR_CTAID.X ;  /* 0x0000000000007919 */ /* 0x000e2e0000002500 */
[----:B------:R-:W1:Y:S01]  /*0020*/  LDC.64 R2, c[0x0][0x380] ;  /* 0x0000e000ff027b82 */ /* 0x000e620000000a00 */
[----:B------:R-:W0:Y:S01]  /*0030*/  LDCU UR4, c[0x0][0x360] ;  /* 0x00006c00ff0477ac */ /* 0x000e220008000800 */
[----:B------:R-:W0:Y:S01]  /*0040*/  S2R R5, SR_TID.X ;  /* 0x0000000000057919 */ /* 0x000e220000002100 */
[----:B-1----:R-:W-:Y:S01]  /*0050*/  ISETP.GE.AND P0, PT, R3, 0x1, PT ;  /* 0x000000010300780c */ /* 0x002fe20003f06270 */
[----:B0-----:R-:W-:-:S02]  /*0060*/  IMAD R0, R0, UR4, R5 ;  /* 0x0000000400007c24 */ /* 0x001fc4000f8e0205 */
[----:B------:R-:W-:Y:S02]  /*0070*/  IMAD R5, R3, R2, RZ ;  /* 0x0000000203057224 */ /* 0x000fe400078e02ff */
[----:B------:R-:W-:-:S05]  /*0080*/  IMAD R2, R0, R3, RZ ;  /* 0x0000000300027224 */ /* 0x000fca00078e02ff */
[----:B------:R-:W-:-:S13]  /*0090*/  ISETP.GE.OR P0, PT, R2, R5, !P0 ;  /* 0x000000050200720c */ /* 0x000fda0004706670 */
[----:B------:R-:W-:Y:S05]  /*00a0*/  @P0 EXIT ;  /* 0x000000000000094d */ /* 0x000fea0003800000 */
[----:B------:R-:W-:Y:S01]  /*00b0*/  FFMA R0, RZ, 1.4426950216293334961, RZ ;  /* 0x3fb8aa3bff007823 */ /* 0x000fe200000000ff */
[----:B------:R-:W-:Y:S01]  /*00c0*/  IMAD.MOV.U32 R9, RZ, RZ, 0x391fcb8e ;  /* 0x391fcb8eff097424 */ /* 0x000fe200078e00ff */
[----:B------:R-:W0:Y:S01]  /*00d0*/  LDCU.64 UR6, c[0x0][0x358] ;  /* 0x00006b00ff0677ac */ /* 0x000e220008000a00 */
[----:B------:R-:W-:Y:S02]  /*00e0*/  HFMA2 R11, -RZ, RZ, 0, 0 ;  /* 0x00000000ff0b7431 */ /* 0x000fe400000001ff */
[----:B------:R-:W-:-:S04]  /*00f0*/  FADD R0, RZ, R0 ;  /* 0x00000000ff007221 */ /* 0x000fc80000000000 */
[----:B------:R-:W-:-:S04]  /*0100*/  FFMA R0, RZ, RZ, R0 ;  /* 0x000000ffff007223 */ /* 0x000fc80000000000 */
[----:B------:R-:W-:-:S04]  /*0110*/  FFMA R0, RZ, RZ, R0 ;  /* 0x000000ffff007223 */ /* 0x000fc80000000000 */
[----:B------:R-:W-:-:S04]  /*0120*/  FADD R4, R0, 2 ;  /* 0x4000000000047421 */ /* 0x000fc80000000000 */
[C---:B------:R-:W-:Y:S01]  /*0130*/  FMUL R7, R4.reuse, 3 ;  /* 0x4040000004077820 */ /* 0x040fe20000400000 */
[----:B------:R-:W-:-:S03]  /*0140*/  FADD R5, R4, -2 ;  /* 0xc000000004057421 */ /* 0x000fc60000000000 */
[----:B------:R-:W1:Y:S01]  /*0150*/  FRND R6, R7 ;  /* 0x0000000700067307 */ /* 0x000e620000201000 */
[----:B------:R-:W-:Y:S01]  /*0160*/  FADD R5, R0, -R5 ;  /* 0x8000000500057221 */ /* 0x000fe20000000000 */
[----:B------:R-:W-:Y:S01]  /*0170*/  FFMA R4, R4, 3, -R7 ;  /* 0x4040000004047823 */ /* 0x000fe20000000807 */
[----:B------:R-:W-:-:S03]  /*0180*/  FSETP.GEU.AND P1, PT, R7, RZ, PT ;  /* 0x000000ff0700720b */ /* 0x000fc60003f2e000 */
[----:B------:R-:W-:Y:S02]  /*0190*/  FFMA R4, R5, 3, R4 ;  /* 0x4040000005047823 */ /* 0x000fe40000000004 */
[----:B------:R-:W2:Y:S01]  /*01a0*/  F2I.NTZ R0, R7 ;  /* 0x0000000700007305 */ /* 0x000ea20000203100 */
[----:B-1----:R-:W-:Y:S01]  /*01b0*/  FADD R5, R7, -R6 ;  /* 0x8000000607057221 */ /* 0x002fe20000000000 */
[----:B------:R-:W-:-:S03]  /*01c0*/  FSETP.GT.AND P0, PT, R6, RZ, PT ;  /* 0x000000ff0600720b */ /* 0x000fc60003f04000 */
[----:B------:R-:W-:-:S04]  /*01d0*/  FADD R4, R4, R5 ;  /* 0x0000000504047221 */ /* 0x000fc80000000000 */
[C---:B------:R-:W-:Y:S01]  /*01e0*/  FFMA R5, R4.reuse, R9, 0.0013391353422775864601 ;  /* 0x3aaf85ed04057423 */ /* 0x040fe20000000009 */
[----:B------:R-:W-:Y:S02]  /*01f0*/  SEL R9, RZ, 0x83000000, P0 ;  /* 0x83000000ff097807 */ /* 0x000fe40000000000 */
[----:B------:R-:W-:Y:S01]  /*0200*/  FSETP.GT.AND P0, PT, |R7|, 152, PT ;  /* 0x431800000700780b */ /* 0x000fe20003f04200 */
[C---:B------:R-:W-:Y:S02]  /*0210*/  FFMA R5, R4.reuse, R5, 0.0096188392490148544312 ;  /* 0x3c1d985604057423 */ /* 0x040fe40000000005 */
[----:B------:R-:W-:Y:S02]  /*0220*/  VIADD R6, R9, 0x7f000000 ;  /* 0x7f00000009067836 */ /* 0x000fe40000000000 */
[----:B------:R-:W-:Y:S01]  /*0230*/  FFMA R5, R4, R5, 0.055503588169813156128 ;  /* 0x3d6357bb04057423 */ /* 0x000fe20000000005 */
[----:B--2---:R-:W-:-:S03]  /*0240*/  IMAD R0, R0, 0x800000, -R9 ;  /* 0x0080000000007824 */ /* 0x004fc600078e0a09 */
[----:B------:R-:W-:-:S04]  /*0250*/  FFMA R5, R4, R5, 0.24022644758224487305 ;  /* 0x3e75fdec04057423 */ /* 0x000fc80000000005 */
[----:B------:R-:W-:-:S04]  /*0260*/  FFMA R5, R4, R5, 0.69314718246459960938 ;  /* 0x3f31721804057423 */ /* 0x000fc80000000005 */
[----:B------:R-:W-:-:S04]  /*0270*/  FFMA R5, R4, R5, 1 ;  /* 0x3f80000004057423 */ /* 0x000fc80000000005 */
[----:B------:R-:W-:-:S04]  /*0280*/  FMUL R5, R5, R6 ;  /* 0x0000000605057220 */ /* 0x000fc80000400000 */
[----:B------:R-:W-:Y:S01]  /*0290*/  FMUL R5, R5, R0 ;  /* 0x0000000005057220 */ /* 0x000fe20000400000 */
[----:B------:R-:W-:Y:S02]  /*02a0*/  @P0 FSEL R5, RZ, +INF , !P1 ;  /* 0x7f800000ff050808 */ /* 0x000fe40004800000 */
[C---:B------:R-:W-:Y:S02]  /*02b0*/  ISETP.GE.U32.AND P0, PT, R3.reuse, 0x4, PT ;  /* 0x000000040300780c */ /* 0x040fe40003f06070 */
[----:B------:R-:W-:Y:S02]  /*02c0*/  LOP3.LUT R0, R3, 0x3, RZ, 0xc0, !PT ;  /* 0x0000000303007812 */ /* 0x000fe400078ec0ff */
[----:B------:R-:W1:Y:S02]  /*02d0*/  F2I.TRUNC.NTZ R5, R5 ;  /* 0x0000000500057305 */ /* 0x000e64000020f100 */
[----:B-1----:R-:W-:-:S07]  /*02e0*/  IMAD.MOV R9, RZ, RZ, -R5 ;  /* 0x000000ffff097224 */ /* 0x002fce00078e0a05 */
[----:B0-----:R-:W-:Y:S05]  /*02f0*/  @!P0 BRA `(.L_x_16) ;  /* 0x0000000800348947 */ /* 0x001fea0003800000 */
[----:B------:R-:W0:Y:S01]  /*0300*/  LDCU.64 UR4, c[0x0][0x390] ;  /* 0x00007200ff0477ac */ /* 0x000e220008000a00 */
[----:B------:R-:W-:Y:S01]  /*0310*/  LOP3.LUT R11, R3, 0x7ffffffc, RZ, 0xc0, !PT ;  /* 0x7ffffffc030b7812 */ /* 0x000fe200078ec0ff */
[----:B------:R-:W-:Y:S01]  /*0320*/  IMAD.MOV.U32 R13, RZ, RZ, R2 ;  /* 0x000000ffff0d7224 */ /* 0x000fe200078e0002 */
[----:B------:R-:W1:Y:S03]  /*0330*/  LDCU.64 UR8, c[0x0][0x388] ;  /* 0x00007100ff0877ac */ /* 0x000e660008000a00 */
[----:B------:R-:W-:Y:S01]  /*0340*/  IMAD.MOV R3, RZ, RZ, -R11 ;  /* 0x000000ffff037224 */ /* 0x000fe200078e0a0b */
[----:B0-----:R-:W-:-:S04]  /*0350*/  UIADD3 UR4, UP0, UPT, UR4, 0x8, URZ ;  /* 0x0000000804047890 */ /* 0x001fc8000ff1e0ff */
[----:B-1----:R-:W-:-:S12]  /*0360*/  UIADD3.X UR5, UPT, UPT, URZ, UR5, URZ, UP0, !UPT ;  /* 0x00000005ff057290 */ /* 0x002fd800087fe4ff */
.L_x_46:
[----:B------:R-:W-:-:S04]  /*0370*/  IADD3.X R4, P0, PT, R13, UR8, RZ, PT, !PT ;  /* 0x000000080d047c10 */ /* 0x000fc8000bf1e4ff */
[----:B0-----:R-:W-:-:S05]  /*0380*/  LEA.HI.X.SX32 R5, R13, UR9, 0x1, P0 ;  /* 0x000000090d057c11 */ /* 0x001fca00080f0eff */
[----:B--2---:R-:W2:Y:S01]  /*0390*/  LDG.E.U8 R8, desc[UR6][R4.64+-0x1] ;  /* 0xffffff0604087981 */ /* 0x004ea2000c1e1100 */
[----:B------:R-:W-:Y:S01]  /*03a0*/  IADD3 R3, PT, PT, R3, 0x4, RZ ;  /* 0x0000000403037810 */ /* 0x000fe20007ffe0ff */
[----:B-1-34-:R-:W-:Y:S01]  /*03b0*/  IMAD.U32 R6, RZ, RZ, UR4 ;  /* 0x00000004ff067e24 */ /* 0x01afe2000f8e00ff */
[----:B------:R-:W-:Y:S01]  /*03c0*/  BSSY.RECONVERGENT B0, `(.L_x_17) ;  /* 0x0000020000007945 */ /* 0x000fe20003800200 */
[----:B------:R-:W-:-:S03]  /*03d0*/  IMAD.U32 R7, RZ, RZ, UR5 ;  /* 0x00000005ff077e24 */ /* 0x000fc6000f8e00ff */
[----:B------:R-:W-:Y:S01]  /*03e0*/  BSSY.RELIABLE B1, `(.L_x_18) ;  /* 0x0000016000017945 */ /* 0x000fe20003800100 */
[----:B------:R-:W-:Y:S01]  /*03f0*/  ISETP.NE.AND P0, PT, R3, RZ, PT ;  /* 0x000000ff0300720c */ /* 0x000fe20003f05270 */
[----:B------:R-:W-:Y:S01]  /*0400*/  IMAD.WIDE R6, R13, 0x4, R6 ;  /* 0x000000040d067825 */ /* 0x000fe200078e0206 */
[----:B--2---:R-:W-:-:S13]  /*0410*/  ISETP.GT.AND P1, PT, R8, 0x46, PT ;  /* 0x000000460800780c */ /* 0x004fda0003f24270 */
[----:B------:R-:W-:Y:S05]  /*0420*/  @P1 BRA `(.L_x_19) ;  /* 0x00000000002c1947 */ /* 0x000fea0003800000 */
[----:B------:R-:W-:-:S13]  /*0430*/  ISETP.NE.AND P1, PT, R8, 0x41, PT ;  /* 0x000000410800780c */ /* 0x000fda0003f25270 */
[----:B------:R-:W-:Y:S05]  /*0440*/  @!P1 BREAK.RELIABLE B1 ;  /* 0x0000000000019942 */ /* 0x000fea0003800100 */
[----:B------:R-:W-:Y:S05]  /*0450*/  @!P1 BRA `(.L_x_20) ;  /* 0x0000000000189947 */ /* 0x000fea0003800000 */
[----:B------:R-:W-:-:S13]  /*0460*/  ISETP.NE.AND P1, PT, R8, 0x43, PT ;  /* 0x000000430800780c */ /* 0x000fda0003f25270 */
[----:B------:R-:W-:Y:S05]  /*0470*/  @!P1 BREAK.RELIABLE B1 ;  /* 0x0000000000019942 */ /* 0x000fea0003800100 */
[----:B------:R-:W-:Y:S05]  /*0480*/  @P1 BRA `(.L_x_21) ;  /* 0x00000000002c1947 */ /* 0x000fea0003800000 */
[----:B------:R-:W-:-:S05]  /*0490*/  IMAD.MOV.U32 R15, RZ, RZ, 0x1 ;  /* 0x00000001ff0f7424 */ /* 0x000fca00078e00ff */
[----:B------:R4:W-:Y:S01]  /*04a0*/  STG.E desc[UR6][R6.64+-0x8], R15 ;  /* 0xfffff80f06007986 */ /* 0x0009e2000c101906 */
[----:B------:R-:W-:Y:S05]  /*04b0*/  BRA `(.L_x_22) ;  /* 0x0000000000407947 */ /* 0x000fea0003800000 */
.L_x_20:
[----:B------:R2:W-:Y:S01]  /*04c0*/  STG.E desc[UR6][R6.64+-0x8], RZ ;  /* 0xfffff8ff06007986 */ /* 0x0005e2000c101906 */
[----:B------:R-:W-:Y:S05]  /*04d0*/  BRA `(.L_x_22) ;  /* 0x0000000000387947 */ /* 0x000fea0003800000 */
.L_x_19:
[----:B------:R-:W-:-:S13]  /*04e0*/  ISETP.NE.AND P1, PT, R8, 0x47, PT ;  /* 0x000000470800780c */ /* 0x000fda0003f25270 */
[----:B------:R-:W-:Y:S05]  /*04f0*/  @!P1 BREAK.RELIABLE B1 ;  /* 0x0000000000019942 */ /* 0x000fea0003800100 */
[----:B------:R-:W-:Y:S05]  /*0500*/  @!P1 BRA `(.L_x_23) ;  /* 0x0000000000249947 */ /* 0x000fea0003800000 */
[----:B------:R-:W-:-:S13]  /*0510*/  ISETP.NE.AND P1, PT, R8, 0x55, PT ;  /* 0x000000550800780c */ /* 0x000fda0003f25270 */
[----:B------:R-:W-:Y:S05]  /*0520*/  @!P1 BREAK.RELIABLE B1 ;  /* 0x0000000000019942 */ /* 0x000fea0003800100 */
[----:B------:R-:W-:Y:S05]  /*0530*/  @!P1 BRA `(.L_x_24) ;  /* 0x00000000000c9947 */ /* 0x000fea0003800000 */
.L_x_21:
[----:B------:R-:W-:Y:S05]  /*0540*/  BSYNC.RELIABLE B1 ;  /* 0x0000000000017941 */ /* 0x000fea0003800100 */
.L_x_18:
[----:B------:R3:W-:Y:S01]  /*0550*/  STG.E desc[UR6][R6.64+-0x8], R9 ;  /* 0xfffff80906007986 */ /* 0x0007e2000c101906 */
[----:B------:R-:W-:Y:S05]  /*0560*/  BRA `(.L_x_22) ;  /* 0x0000000000147947 */ /* 0x000fea0003800000 */
.L_x_24:
[----:B------:R-:W-:-:S05]  /*0570*/  MOV R15, 0x3 ;  /* 0x00000003000f7802 */ /* 0x000fca0000000f00 */
[----:B------:R0:W-:Y:S01]  /*0580*/  STG.E desc[UR6][R6.64+-0x8], R15 ;  /* 0xfffff80f06007986 */ /* 0x0001e2000c101906 */
[----:B------:R-:W-:Y:S05]  /*0590*/  BRA `(.L_x_22) ;  /* 0x0000000000087947 */ /* 0x000fea0003800000 */
.L_x_23:
[----:B------:R-:W-:-:S05]  /*05a0*/  IMAD.MOV.U32 R15, RZ, RZ, 0x2 ;  /* 0x00000002ff0f7424 */ /* 0x000fca00078e00ff */
[----:B------:R1:W-:Y:S02]  /*05b0*/  STG.E desc[UR6][R6.64+-0x8], R15 ;  /* 0xfffff80f06007986 */ /* 0x0003e4000c101906 */
.L_x_22:
[----:B------:R-:W-:Y:S05]  /*05c0*/  BSYNC.RECONVERGENT B0 ;  /* 0x0000000000007941 */ /* 0x000fea0003800200 */
.L_x_17:
[----:B------:R-:W-:Y:S05]  /*05d0*/  WARPSYNC.ALL ;  /* 0x0000000000007948 */ /* 0x000fea0003800000 */
[----:B------:R-:W5:Y:S01]  /*05e0*/  LDG.E.U8 R8, desc[UR6][R4.64] ;  /* 0x0000000604087981 */ /* 0x000f62000c1e1100 */
[----:B------:R-:W-:Y:S04]  /*05f0*/  BSSY.RECONVERGENT B0, `(.L_x_25) ;  /* 0x000001c000007945 */ /* 0x000fe80003800200 */
[----:B------:R-:W-:Y:S01]  /*0600*/  BSSY.RELIABLE B1, `(.L_x_26) ;  /* 0x0000016000017945 */ /* 0x000fe20003800100 */
[----:B-----5:R-:W-:-:S13]  /*0610*/  ISETP.GT.AND P1, PT, R8, 0x46, PT ;  /* 0x000000460800780c */ /* 0x020fda0003f24270 */
[----:B------:R-:W-:Y:S05]  /*0620*/  @P1 BRA `(.L_x_27) ;  /* 0x00000000002c1947 */ /* 0x000fea0003800000 */
[----:B------:R-:W-:-:S13]  /*0630*/  ISETP.NE.AND P1, PT, R8, 0x41, PT ;  /* 0x000000410800780c */ /* 0x000fda0003f25270 */
[----:B------:R-:W-:Y:S05]  /*0640*/  @!P1 BREAK.RELIABLE B1 ;  /* 0x0000000000019942 */ /* 0x000fea0003800100 */
[----:B------:R-:W-:Y:S05]  /*0650*/  @!P1 BRA `(.L_x_28) ;  /* 0x0000000000189947 */ /* 0x000fea0003800000 */
[----:B------:R-:W-:-:S13]  /*0660*/  ISETP.NE.AND P1, PT, R8, 0x43, PT ;  /* 0x000000430800780c */ /* 0x000fda0003f25270 */
[----:B------:R-:W-:Y:S05]  /*0670*/  @!P1 BREAK.RELIABLE B1 ;  /* 0x0000000000019942 */ /* 0x000fea0003800100 */
[----:B------:R-:W-:Y:S05]  /*0680*/  @P1 BRA `(.L_x_29) ;  /* 0x0000000000341947 */ /* 0x000fea0003800000 */
[----:B01--4-:R-:W-:-:S05]  /*0690*/  IMAD.MOV.U32 R15, RZ, RZ, 0x1 ;  /* 0x00000001ff0f7424 */ /* 0x013fca00078e00ff */
[----:B------:R0:W-:Y:S01]  /*06a0*/  STG.E desc[UR6][R6.64+-0x4], R15 ;  /* 0xfffffc0f06007986 */ /* 0x0001e2000c101906 */
[----:B------:R-:W-:Y:S05]  /*06b0*/  BRA `(.L_x_30) ;  /* 0x00000000003c7947 */ /* 0x000fea0003800000 */
.L_x_28:
[----:B------:R0:W-:Y:S01]  /*06c0*/  STG.E desc[UR6][R6.64+-0x4], RZ ;  /* 0xfffffcff06007986 */ /* 0x0001e2000c101906 */
[----:B------:R-:W-:Y:S05]  /*06d0*/  BRA `(.L_x_30) ;  /* 0x0000000000347947 */ /* 0x000fea0003800000 */
.L_x_27:
[----:B------:R-:W-:-:S13]  /*06e0*/  ISETP.NE.AND P1, PT, R8, 0x47, PT ;  /* 0x000000470800780c */ /* 0x000fda0003f25270 */
[----:B------:R-:W-:Y:S05]  /*06f0*/  @!P1 BREAK.RELIABLE B1 ;  /* 0x0000000000019942 */ /* 0x000fea0003800100 */
[----:B------:R-:W-:Y:S05]  /*0700*/  @!P1 BRA `(.L_x_31) ;  /* 0x0000000000209947 */ /* 0x000fea0003800000 */
[----:B------:R-:W-:-:S13]  /*0710*/  ISETP.NE.AND P1, PT, R8, 0x55, PT ;  /* 0x000000550800780c */ /* 0x000fda0003f25270 */
[----:B01--4-:R-:W-:Y:S01]  /*0720*/  @!P1 IMAD.MOV.U32 R15, RZ, RZ, 0x3 ;  /* 0x00000003ff0f9424 */ /* 0x013fe200078e00ff */
[----:B------:R-:W-:Y:S05]  /*0730*/  @!P1 BREAK.RELIABLE B1 ;  /* 0x0000000000019942 */ /* 0x000fea0003800100 */
[----:B------:R0:W-:Y:S01]  /*0740*/  @!P1 STG.E desc[UR6][R6.64+-0x4], R15 ;  /* 0xfffffc0f06009986 */ /* 0x0001e2000c101906 */
[----:B------:R-:W-:Y:S05]  /*0750*/  @!P1 BRA `(.L_x_30) ;  /* 0x0000000000149947 */ /* 0x000fea0003800000 */
.L_x_29:
[----:B------:R-:W-:Y:S05]  /*0760*/  BSYNC.RELIABLE B1 ;  /* 0x0000000000017941 */ /* 0x000fea0003800100 */
.L_x_26:
[----:B------:R0:W-:Y:S01]  /*0770*/  STG.E desc[UR6][R6.64+-0x4], R9 ;  /* 0xfffffc0906007986 */ /* 0x0001e2000c101906 */
[----:B------:R-:W-:Y:S05]  /*0780*/  BRA `(.L_x_30) ;  /* 0x0000000000087947 */ /* 0x000fea0003800000 */
.L_x_31:
[----:B01--4-:R-:W-:-:S05]  /*0790*/  HFMA2 R15, -RZ, RZ, 0, 1.1920928955078125e-07 ;  /* 0x00000002ff0f7431 */ /* 0x013fca00000001ff */
[----:B------:R0:W-:Y:S02]  /*07a0*/  STG.E desc[UR6][R6.64+-0x4], R15 ;  /* 0xfffffc0f06007986 */ /* 0x0001e4000c101906 */
.L_x_30:
[----:B------:R-:W-:Y:S05]  /*07b0*/  BSYNC.RECONVERGENT B0 ;  /* 0x0000000000007941 */ /* 0x000fea0003800200 */
.L_x_25:
        /* <DEDUP_REMOVED lines=15> */
.L_x_35:
[----:B------:R0:W-:Y:S01]  /*08b0*/  STG.E desc[UR6][R6.64], RZ ;  /* 0x000000ff06007986 */ /* 0x0001e2000c101906 */
[----:B------:R-:W-:Y:S05]  /*08c0*/  BRA `(.L_x_37) ;  /* 0x0000000000347947 */ /* 0x000fea0003800000 */
.L_x_34:
        /* <DEDUP_REMOVED lines=8> */
.L_x_36:
[----:B------:R-:W-:Y:S05]  /*0950*/  BSYNC.RELIABLE B1 ;  /* 0x0000000000017941 */ /* 0x000fea0003800100 */
.L_x_33:
[----:B------:R0:W-:Y:S01]  /*0960*/  STG.E desc[UR6][R6.64], R9 ;  /* 0x0000000906007986 */ /* 0x0001e2000c101906 */
[----:B------:R-:W-:Y:S05]  /*0970*/  BRA `(.L_x_37) ;  /* 0x0000000000087947 */ /* 0x000fea0003800000 */
.L_x_38:
[----:B01--4-:R-:W-:-:S05]  /*0980*/  IMAD.MOV.U32 R15, RZ, RZ, 0x2 ;  /* 0x00000002ff0f7424 */ /* 0x013fca00078e00ff */
[----:B------:R0:W-:Y:S02]  /*0990*/  STG.E desc[UR6][R6.64], R15 ;  /* 0x0000000f06007986 */ /* 0x0001e4000c101906 */
.L_x_37:
[----:B------:R-:W-:Y:S05]  /*09a0*/  BSYNC.RECONVERGENT B0 ;  /* 0x0000000000007941 */ /* 0x000fea0003800200 */
.L_x_32:
        /* <DEDUP_REMOVED lines=12> */
[----:B------:R-:W-:-:S05]  /*0a70*/  MOV R5, 0x1 ;  /* 0x0000000100057802 */ /* 0x000fca0000000f00 */
[----:B------:R0:W-:Y:S01]  /*0a80*/  STG.E desc[UR6][R6.64+0x4], R5 ;  /* 0x0000040506007986 */ /* 0x0001e2000c101906 */
[----:B------:R-:W-:Y:S05]  /*0a90*/  BRA `(.L_x_44) ;  /* 0x00000000003c7947 */ /* 0x000fea0003800000 */
.L_x_42:
[----:B------:R0:W-:Y:S01]  /*0aa0*/  STG.E desc[UR6][R6.64+0x4], RZ ;  /* 0x000004ff06007986 */ /* 0x0001e2000c101906 */
[----:B------:R-:W-:Y:S05]  /*0ab0*/  BRA `(.L_x_44) ;  /* 0x0000000000347947 */ /* 0x000fea0003800000 */
.L_x_41:
[----:B------:R-:W-:-:S13]  /*0ac0*/  ISETP.NE.AND P1, PT, R4, 0x47, PT ;  /* 0x000000470400780c */ /* 0x000fda0003f25270 */
[----:B------:R-:W-:Y:S05]  /*0ad0*/  @!P1 BREAK.RELIABLE B1 ;  /* 0x0000000000019942 */ /* 0x000fea0003800100 */
[----:B------:R-:W-:Y:S05]  /*0ae0*/  @!P1 BRA `(.L_x_45) ;  /* 0x0000000000209947 */ /* 0x000fea0003800000 */
[----:B------:R-:W-:-:S13]  /*0af0*/  ISETP.NE.AND P1, PT, R4, 0x55, PT ;  /* 0x000000550400780c */ /* 0x000fda0003f25270 */
[----:B------:R-:W-:Y:S01]  /*0b00*/  @!P1 IMAD.MOV.U32 R5, RZ, RZ, 0x3 ;  /* 0x00000003ff059424 */ /* 0x000fe200078e00ff */
[----:B------:R-:W-:Y:S05]  /*0b10*/  @!P1 BREAK.RELIABLE B1 ;  /* 0x0000000000019942 */ /* 0x000fea0003800100 */
[----:B------:R0:W-:Y:S01]  /*0b20*/  @!P1 STG.E desc[UR6][R6.64+0x4], R5 ;  /* 0x0000040506009986 */ /* 0x0001e2000c101906 */
[----:B------:R-:W-:Y:S05]  /*0b30*/  @!P1 BRA `(.L_x_44) ;  /* 0x0000000000149947 */ /* 0x000fea0003800000 */
.L_x_43:
[----:B------:R-:W-:Y:S05]  /*0b40*/  BSYNC.RELIABLE B1 ;  /* 0x0000000000017941 */ /* 0x000fea0003800100 */
.L_x_40:
[----:B------:R0:W-:Y:S01]  /*0b50*/  STG.E desc[UR6][R6.64+0x4], R9 ;  /* 0x0000040906007986 */ /* 0x0001e2000c101906 */
[----:B------:R-:W-:Y:S05]  /*0b60*/  BRA `(.L_x_44) ;  /* 0x0000000000087947 */ /* 0x000fea0003800000 */
.L_x_45:
[----:B------:R-:W-:-:S05]  /*0b70*/  IMAD.MOV.U32 R5, RZ, RZ, 0x2 ;  /* 0x00000002ff057424 */ /* 0x000fca00078e00ff */
[----:B------:R0:W-:Y:S02]  /*0b80*/  STG.E desc[UR6][R6.64+0x4], R5 ;  /* 0x0000040506007986 */ /* 0x0001e4000c101906 */
.L_x_44:
[----:B------:R-:W-:Y:S05]  /*0b90*/  BSYNC.RECONVERGENT B0 ;  /* 0x0000000000007941 */ /* 0x000fea0003800200 */
.L_x_39:
[----:B------:R-:W-:Y:S05]  /*0ba0*/  WARPSYNC.ALL ;  /* 0x0000000000007948 */ /* 0x000fea0003800000 */
[----:B------:R-:W-:Y:S01]  /*0bb0*/  IADD3 R13, PT, PT, R13, 0x4, RZ ;  /* 0x000000040d0d7810 */ /* 0x000fe20007ffe0ff */
[----:B------:R-:W-:Y:S06]  /*0bc0*/  @P0 BRA `(.L_x_46) ;  /* 0xfffffff400e80947 */ /* 0x000fec000383ffff */
.L_x_16:
[----:B------:R-:W-:-:S13]  /*0bd0*/  ISETP.NE.AND P0, PT, R0, RZ, PT ;  /* 0x000000ff0000720c */ /* 0x000fda0003f05270 */
[----:B------:R-:W-:Y:S05]  /*0be0*/  @!P0 EXIT ;  /* 0x000000000000894d */ /* 0x000fea0003800000 */
[----:B0-----:R-:W0:Y:S01]  /*0bf0*/  LDC.64 R4, c[0x0][0x390] ;  /* 0x0000e400ff047b82 */ /* 0x001e220000000a00 */
[----:B------:R-:W-:Y:S01]  /*0c00*/  IMAD.IADD R11, R2, 0x1, R11 ;  /* 0x00000001020b7824 */ /* 0x000fe200078e020b */
[----:B------:R-:W0:Y:S01]  /*0c10*/  LDCU.64 UR4, c[0x0][0x388] ;  /* 0x00007100ff0477ac */ /* 0x000e220008000a00 */
[----:B------:R-:W-:-:S07]  /*0c20*/  IMAD.MOV R0, RZ, RZ, -R0 ;  /* 0x000000ffff007224 */ /* 0x000fce00078e0a00 */
.L_x_54:
[----:B0-----:R-:W-:-:S04]  /*0c30*/  IADD3 R2, P0, PT, R11, UR4, RZ ;  /* 0x000000040b027c10 */ /* 0x001fc8000ff1e0ff */
[----:B-1--4-:R-:W-:-:S05]  /*0c40*/  LEA.HI.X.SX32 R3, R11, UR5, 0x1, P0 ;  /* 0x000000050b037c11 */ /* 0x012fca00080f0eff */
[----:B------:R-:W5:Y:S01]  /*0c50*/  LDG.E.U8 R2, desc[UR6][R2.64] ;  /* 0x0000000602027981 */ /* 0x000f62000c1e1100 */
[----:B------:R-:W-:Y:S01]  /*0c60*/  IADD3 R0, PT, PT, R0, 0x1, RZ ;  /* 0x0000000100007810 */ /* 0x000fe20007ffe0ff */
[----:B------:R-:W-:Y:S04]  /*0c70*/  BSSY.RECONVERGENT B0, `(.L_x_47) ;  /* 0x000001e000007945 */ /* 0x000fe80003800200 */
[----:B------:R-:W-:Y:S01]  /*0c80*/  BSSY.RELIABLE B1, `(.L_x_48) ;  /* 0x0000018000017945 */ /* 0x000fe20003800100 */
[----:B-1234-:R-:W-:Y:S01]  /*0c90*/  IMAD.WIDE R6, R11, 0x4, R4 ;  /* 0x000000040b067825 */ /* 0x01efe200078e0204 */
[----:B------:R-:W-:Y:S02]  /*0ca0*/  ISETP.NE.AND P0, PT, R0, RZ, PT ;  /* 0x000000ff0000720c */ /* 0x000fe40003f05270 */
        /* <DEDUP_REMOVED lines=11> */
.L_x_50:
[----:B------:R2:W-:Y:S01]  /*0d60*/  STG.E desc[UR6][R6.64], RZ ;  /* 0x000000ff06007986 */ /* 0x0005e2000c101906 */
[----:B------:R-:W-:Y:S05]  /*0d70*/  BRA `(.L_x_52) ;  /* 0x0000000000347947 */ /* 0x000fea0003800000 */
.L_x_49:
        /* <DEDUP_REMOVED lines=8> */
.L_x_51:
[----:B------:R-:W-:Y:S05]  /*0e00*/  BSYNC.RELIABLE B1 ;  /* 0x0000000000017941 */ /* 0x000fea0003800100 */
.L_x_48:
[----:B------:R3:W-:Y:S01]  /*0e10*/  STG.E desc[UR6][R6.64], R9 ;  /* 0x0000000906007986 */ /* 0x0007e2000c101906 */
[----:B------:R-:W-:Y:S05]  /*0e20*/  BRA `(.L_x_52) ;  /* 0x0000000000087947 */ /* 0x000fea0003800000 */
.L_x_53:
[----:B------:R-:W-:-:S05]  /*0e30*/  HFMA2 R3, -RZ, RZ, 0, 1.1920928955078125e-07 ;  /* 0x00000002ff037431 */ /* 0x000fca00000001ff */
[----:B------:R1:W-:Y:S02]  /*0e40*/  STG.E desc[UR6][R6.64], R3 ;  /* 0x0000000306007986 */ /* 0x0003e4000c101906 */
.L_x_52:
[----:B------:R-:W-:Y:S05]  /*0e50*/  BSYNC.RECONVERGENT B0 ;  /* 0x0000000000007941 */ /* 0x000fea0003800200 */
.L_x_47:
[----:B------:R-:W-:Y:S05]  /*0e60*/  WARPSYNC.ALL ;  /* 0x0000000000007948 */ /* 0x000fea0003800000 */
[----:B------:R-:W-:Y:S01]  /*0e70*/  VIADD R11, R11, 0x1 ;  /* 0x000000010b0b7836 */ /* 0x000fe20000000000 */
[----:B------:R-:W-:Y:S06]  /*0e80*/  @P0 BRA `(.L_x_54) ;  /* 0xfffffffc00680947 */ /* 0x000fec000383ffff */
[----:B------:R-:W-:Y:S05]  /*0e90*/  EXIT ;  /* 0x000000000000794d */ /* 0x000fea0003800000 */
.L_x_55:
        /* <DEDUP_REMOVED lines=14> */
.L_x_58:


//--------------------- .nv.shared.reserved.0     --------------------------
	.section	.nv.shared.reserved.0,"aw",@nobits
	.weak		__nv_reservedSMEM_offset_0_alias
	.size		__nv_reservedSMEM_offset_0_alias, 0, 64
	.other		__nv_reservedSMEM_offset_0_alias,@"STO_CUDA_RESERVED_SHARED STV_DEFAULT"
__nv_reservedSMEM_offset_0_alias:
	.zero		0
	.zero		64


//--------------------- .nv.constant0._Z7mapToAAiiPcPiS_ --------------------------
	.section	.nv.constant0._Z7mapToAAiiPcPiS_,"a",@progbits
	.sectionflags	@""
	.align	4
.nv.constant0._Z7mapToAAiiPcPiS_:
	.zero		928


//--------------------- .nv.constant0._Z12genNumbCodoniiPiS_ --------------------------
	.section	.nv.constant0._Z12genNumbCodoniiPiS_,"a",@progbits
	.sectionflags	@""
	.align	4
.nv.constant0._Z12genNumbCodoniiPiS_:
	.zero		920


//--------------------- .nv.constant0._Z9mapToNumbiiPcPi --------------------------
	.section	.nv.constant0._Z9mapToNumbiiPcPi,"a",@progbits
	.sectionflags	@""
	.align	4
.nv.constant0._Z9mapToNumbiiPcPi:
	.zero		920


//--------------------- SYMBOLS --------------------------

	.type		.nv.reservedSmem.offset0,@object
	.size		.nv.reservedSmem.offset0,0x4
